//
// Generated by NVIDIA NVVM Compiler
//
// Compiler Build ID: CL-36424714
// Cuda compilation tools, release 13.0, V13.0.88
// Based on NVVM 20.0.0
//

.version 9.0
.target sm_100
.address_size 64

	// .globl	_Z6updatei6float4S_S_P6float3S1_S1_S1_S1_S1_

.visible .entry _Z6updatei6float4S_S_P6float3S1_S1_S1_S1_S1_(
	.param .u32 _Z6updatei6float4S_S_P6float3S1_S1_S1_S1_S1__param_0,
	.param .align 16 .b8 _Z6updatei6float4S_S_P6float3S1_S1_S1_S1_S1__param_1[16],
	.param .align 16 .b8 _Z6updatei6float4S_S_P6float3S1_S1_S1_S1_S1__param_2[16],
	.param .align 16 .b8 _Z6updatei6float4S_S_P6float3S1_S1_S1_S1_S1__param_3[16],
	.param .u64 .ptr .align 1 _Z6updatei6float4S_S_P6float3S1_S1_S1_S1_S1__param_4,
	.param .u64 .ptr .align 1 _Z6updatei6float4S_S_P6float3S1_S1_S1_S1_S1__param_5,
	.param .u64 .ptr .align 1 _Z6updatei6float4S_S_P6float3S1_S1_S1_S1_S1__param_6,
	.param .u64 .ptr .align 1 _Z6updatei6float4S_S_P6float3S1_S1_S1_S1_S1__param_7,
	.param .u64 .ptr .align 1 _Z6updatei6float4S_S_P6float3S1_S1_S1_S1_S1__param_8,
	.param .u64 .ptr .align 1 _Z6updatei6float4S_S_P6float3S1_S1_S1_S1_S1__param_9
)
{
	.reg .pred 	%p<24>;
	.reg .b32 	%r<68>;
	.reg .b32 	%f<141>;
	.reg .b64 	%rd<46>;

	ld.param.f32 	%f4, [_Z6updatei6float4S_S_P6float3S1_S1_S1_S1_S1__param_2];
	ld.param.u32 	%r30, [_Z6updatei6float4S_S_P6float3S1_S1_S1_S1_S1__param_0];
	ld.param.v4.f32 	{%f1, %f2, %f16, %f3}, [_Z6updatei6float4S_S_P6float3S1_S1_S1_S1_S1__param_1];
	ld.param.u64 	%rd16, [_Z6updatei6float4S_S_P6float3S1_S1_S1_S1_S1__param_4];
	ld.param.u64 	%rd17, [_Z6updatei6float4S_S_P6float3S1_S1_S1_S1_S1__param_9];
	cvta.to.global.u64 	%rd1, %rd16;
	cvta.to.global.u64 	%rd2, %rd17;
	mov.u32 	%r31, %ctaid.x;
	mov.u32 	%r32, %ntid.x;
	mov.u32 	%r33, %tid.x;
	mad.lo.s32 	%r34, %r31, %r32, %r33;
	mul.lo.s32 	%r1, %r30, %r34;
	mul.wide.s32 	%rd18, %r1, 12;
	add.s64 	%rd3, %rd2, %rd18;
	setp.lt.s32 	%p1, %r30, 1;
	@%p1 bra 	$L__BB0_12;
	and.b32  	%r2, %r30, 7;
	setp.lt.u32 	%p2, %r30, 8;
	mov.b32 	%r60, 0;
	@%p2 bra 	$L__BB0_4;
	and.b32  	%r60, %r30, 2147483640;
	neg.s32 	%r58, %r60;
	add.s64 	%rd20, %rd18, %rd2;
	add.s64 	%rd42, %rd20, 48;
$L__BB0_3:
	.pragma "nounroll";
	mov.b32 	%r36, 0;
	st.global.u32 	[%rd42+-48], %r36;
	st.global.u32 	[%rd42+-44], %r36;
	st.global.u32 	[%rd42+-40], %r36;
	st.global.u32 	[%rd42+-36], %r36;
	st.global.u32 	[%rd42+-32], %r36;
	st.global.u32 	[%rd42+-28], %r36;
	st.global.u32 	[%rd42+-24], %r36;
	st.global.u32 	[%rd42+-20], %r36;
	st.global.u32 	[%rd42+-16], %r36;
	st.global.u32 	[%rd42+-12], %r36;
	st.global.u32 	[%rd42+-8], %r36;
	st.global.u32 	[%rd42+-4], %r36;
	st.global.u32 	[%rd42], %r36;
	st.global.u32 	[%rd42+4], %r36;
	st.global.u32 	[%rd42+8], %r36;
	st.global.u32 	[%rd42+12], %r36;
	st.global.u32 	[%rd42+16], %r36;
	st.global.u32 	[%rd42+20], %r36;
	st.global.u32 	[%rd42+24], %r36;
	st.global.u32 	[%rd42+28], %r36;
	st.global.u32 	[%rd42+32], %r36;
	st.global.u32 	[%rd42+36], %r36;
	st.global.u32 	[%rd42+40], %r36;
	st.global.u32 	[%rd42+44], %r36;
	add.s32 	%r58, %r58, 8;
	add.s64 	%rd42, %rd42, 96;
	setp.ne.s32 	%p3, %r58, 0;
	@%p3 bra 	$L__BB0_3;
$L__BB0_4:
	setp.eq.s32 	%p4, %r2, 0;
	@%p4 bra 	$L__BB0_12;
	and.b32  	%r8, %r30, 3;
	setp.lt.u32 	%p5, %r2, 4;
	@%p5 bra 	$L__BB0_7;
	mul.wide.u32 	%rd21, %r60, 12;
	add.s64 	%rd22, %rd3, %rd21;
	mov.b32 	%r37, 0;
	st.global.u32 	[%rd22], %r37;
	st.global.u32 	[%rd22+4], %r37;
	st.global.u32 	[%rd22+8], %r37;
	st.global.u32 	[%rd22+12], %r37;
	st.global.u32 	[%rd22+16], %r37;
	st.global.u32 	[%rd22+20], %r37;
	st.global.u32 	[%rd22+24], %r37;
	st.global.u32 	[%rd22+28], %r37;
	st.global.u32 	[%rd22+32], %r37;
	st.global.u32 	[%rd22+36], %r37;
	st.global.u32 	[%rd22+40], %r37;
	st.global.u32 	[%rd22+44], %r37;
	add.s32 	%r60, %r60, 4;
$L__BB0_7:
	setp.eq.s32 	%p6, %r8, 0;
	@%p6 bra 	$L__BB0_12;
	setp.eq.s32 	%p7, %r8, 1;
	@%p7 bra 	$L__BB0_10;
	mul.wide.u32 	%rd23, %r60, 12;
	add.s64 	%rd24, %rd3, %rd23;
	mov.b32 	%r38, 0;
	st.global.u32 	[%rd24], %r38;
	st.global.u32 	[%rd24+4], %r38;
	st.global.u32 	[%rd24+8], %r38;
	st.global.u32 	[%rd24+12], %r38;
	st.global.u32 	[%rd24+16], %r38;
	st.global.u32 	[%rd24+20], %r38;
	add.s32 	%r60, %r60, 2;
$L__BB0_10:
	and.b32  	%r39, %r30, 1;
	setp.eq.b32 	%p8, %r39, 1;
	not.pred 	%p9, %p8;
	@%p9 bra 	$L__BB0_12;
	mul.wide.u32 	%rd25, %r60, 12;
	add.s64 	%rd26, %rd3, %rd25;
	mov.b32 	%r40, 0;
	st.global.u32 	[%rd26], %r40;
	st.global.u32 	[%rd26+4], %r40;
	st.global.u32 	[%rd26+8], %r40;
$L__BB0_12:
	add.s32 	%r13, %r30, -1;
	setp.lt.s32 	%p10, %r30, 2;
	@%p10 bra 	$L__BB0_18;
	div.rn.f32 	%f17, %f4, %f2;
	mul.f32 	%f5, %f1, %f17;
	mov.f32 	%f18, 0f7FC00000;
	add.f32 	%f19, %f18, 0f7FC00000;
	add.f32 	%f20, %f19, 0f7FC00000;
	mul.f32 	%f6, %f20, %f3;
	setp.eq.s32 	%p11, %r30, 2;
	mov.b32 	%r62, 0;
	@%p11 bra 	$L__BB0_16;
	and.b32  	%r62, %r13, -2;
	ld.global.f32 	%f140, [%rd3];
	ld.global.f32 	%f139, [%rd3+4];
	ld.global.f32 	%f138, [%rd3+8];
	neg.s32 	%r63, %r62;
	add.s64 	%rd28, %rd18, 16;
	add.s64 	%rd44, %rd1, %rd28;
	add.s64 	%rd43, %rd2, %rd28;
$L__BB0_15:
	ld.global.f32 	%f21, [%rd44+-4];
	ld.global.f32 	%f22, [%rd44+-16];
	sub.f32 	%f23, %f21, %f22;
	ld.global.f32 	%f24, [%rd44];
	ld.global.f32 	%f25, [%rd44+-12];
	sub.f32 	%f26, %f24, %f25;
	ld.global.f32 	%f27, [%rd44+4];
	ld.global.f32 	%f28, [%rd44+-8];
	sub.f32 	%f29, %f27, %f28;
	mul.f32 	%f30, %f26, %f26;
	fma.rn.f32 	%f31, %f23, %f23, %f30;
	fma.rn.f32 	%f32, %f29, %f29, %f31;
	mul.f32 	%f33, %f32, 0f3F000000;
	mov.b32 	%r42, %f32;
	shr.s32 	%r43, %r42, 1;
	sub.s32 	%r44, 1597463174, %r43;
	mov.b32 	%f34, %r44;
	mul.f32 	%f35, %f33, %f34;
	mul.f32 	%f36, %f35, %f34;
	mov.f32 	%f37, 0f3FC00000;
	sub.f32 	%f38, %f37, %f36;
	mul.f32 	%f39, %f38, %f34;
	mul.f32 	%f40, %f23, %f39;
	mul.f32 	%f41, %f26, %f39;
	mul.f32 	%f42, %f29, %f39;
	mul.f32 	%f43, %f26, %f41;
	fma.rn.f32 	%f44, %f23, %f40, %f43;
	fma.rn.f32 	%f45, %f29, %f42, %f44;
	sub.f32 	%f46, %f45, %f2;
	add.f32 	%f47, %f6, %f46;
	mul.f32 	%f48, %f5, %f47;
	mul.f32 	%f49, %f40, %f48;
	mul.f32 	%f50, %f41, %f48;
	mul.f32 	%f51, %f42, %f48;
	sub.f32 	%f52, %f140, %f49;
	st.global.f32 	[%rd43+-16], %f52;
	sub.f32 	%f53, %f139, %f50;
	st.global.f32 	[%rd43+-12], %f53;
	sub.f32 	%f54, %f138, %f51;
	st.global.f32 	[%rd43+-8], %f54;
	ld.global.f32 	%f55, [%rd43+-4];
	add.f32 	%f56, %f55, %f49;
	st.global.f32 	[%rd43+-4], %f56;
	ld.global.f32 	%f57, [%rd43];
	add.f32 	%f58, %f57, %f50;
	st.global.f32 	[%rd43], %f58;
	ld.global.f32 	%f59, [%rd43+4];
	add.f32 	%f60, %f59, %f51;
	st.global.f32 	[%rd43+4], %f60;
	ld.global.f32 	%f61, [%rd44+8];
	ld.global.f32 	%f62, [%rd44+-4];
	sub.f32 	%f63, %f61, %f62;
	ld.global.f32 	%f64, [%rd44+12];
	ld.global.f32 	%f65, [%rd44];
	sub.f32 	%f66, %f64, %f65;
	ld.global.f32 	%f67, [%rd44+16];
	ld.global.f32 	%f68, [%rd44+4];
	sub.f32 	%f69, %f67, %f68;
	mul.f32 	%f70, %f66, %f66;
	fma.rn.f32 	%f71, %f63, %f63, %f70;
	fma.rn.f32 	%f72, %f69, %f69, %f71;
	mul.f32 	%f73, %f72, 0f3F000000;
	mov.b32 	%r45, %f72;
	shr.s32 	%r46, %r45, 1;
	sub.s32 	%r47, 1597463174, %r46;
	mov.b32 	%f74, %r47;
	mul.f32 	%f75, %f73, %f74;
	mul.f32 	%f76, %f75, %f74;
	sub.f32 	%f77, %f37, %f76;
	mul.f32 	%f78, %f77, %f74;
	mul.f32 	%f79, %f63, %f78;
	mul.f32 	%f80, %f66, %f78;
	mul.f32 	%f81, %f69, %f78;
	mul.f32 	%f82, %f66, %f80;
	fma.rn.f32 	%f83, %f63, %f79, %f82;
	fma.rn.f32 	%f84, %f69, %f81, %f83;
	sub.f32 	%f85, %f84, %f2;
	add.f32 	%f86, %f6, %f85;
	mul.f32 	%f87, %f5, %f86;
	mul.f32 	%f88, %f79, %f87;
	mul.f32 	%f89, %f80, %f87;
	mul.f32 	%f90, %f81, %f87;
	sub.f32 	%f91, %f56, %f88;
	st.global.f32 	[%rd43+-4], %f91;
	sub.f32 	%f92, %f58, %f89;
	st.global.f32 	[%rd43], %f92;
	sub.f32 	%f93, %f60, %f90;
	st.global.f32 	[%rd43+4], %f93;
	ld.global.f32 	%f94, [%rd43+8];
	add.f32 	%f140, %f94, %f88;
	st.global.f32 	[%rd43+8], %f140;
	ld.global.f32 	%f95, [%rd43+12];
	add.f32 	%f139, %f95, %f89;
	st.global.f32 	[%rd43+12], %f139;
	ld.global.f32 	%f96, [%rd43+16];
	add.f32 	%f138, %f96, %f90;
	st.global.f32 	[%rd43+16], %f138;
	add.s32 	%r63, %r63, 2;
	add.s64 	%rd44, %rd44, 24;
	add.s64 	%rd43, %rd43, 24;
	setp.eq.s32 	%p12, %r63, 0;
	@%p12 bra 	$L__BB0_16;
	bra.uni 	$L__BB0_15;
$L__BB0_16:
	and.b32  	%r48, %r13, 1;
	setp.eq.b32 	%p13, %r48, 1;
	not.pred 	%p14, %p13;
	@%p14 bra 	$L__BB0_18;
	add.s64 	%rd30, %rd1, %rd18;
	mul.wide.u32 	%rd31, %r62, 12;
	add.s64 	%rd32, %rd30, %rd31;
	ld.global.f32 	%f97, [%rd32+12];
	ld.global.f32 	%f98, [%rd32];
	sub.f32 	%f99, %f97, %f98;
	ld.global.f32 	%f100, [%rd32+16];
	ld.global.f32 	%f101, [%rd32+4];
	sub.f32 	%f102, %f100, %f101;
	ld.global.f32 	%f103, [%rd32+20];
	ld.global.f32 	%f104, [%rd32+8];
	sub.f32 	%f105, %f103, %f104;
	mul.f32 	%f106, %f102, %f102;
	fma.rn.f32 	%f107, %f99, %f99, %f106;
	fma.rn.f32 	%f108, %f105, %f105, %f107;
	mul.f32 	%f109, %f108, 0fBF000000;
	mov.b32 	%r49, %f108;
	shr.s32 	%r50, %r49, 1;
	sub.s32 	%r51, 1597463174, %r50;
	mov.b32 	%f110, %r51;
	mul.f32 	%f111, %f109, %f110;
	fma.rn.f32 	%f112, %f111, %f110, 0f3FC00000;
	mul.f32 	%f113, %f112, %f110;
	mul.f32 	%f114, %f99, %f113;
	mul.f32 	%f115, %f102, %f113;
	mul.f32 	%f116, %f105, %f113;
	mul.f32 	%f117, %f102, %f115;
	fma.rn.f32 	%f118, %f99, %f114, %f117;
	fma.rn.f32 	%f119, %f105, %f116, %f118;
	sub.f32 	%f120, %f119, %f2;
	add.f32 	%f121, %f6, %f120;
	mul.f32 	%f122, %f5, %f121;
	mul.f32 	%f123, %f114, %f122;
	mul.f32 	%f124, %f115, %f122;
	mul.f32 	%f125, %f116, %f122;
	add.s64 	%rd33, %rd3, %rd31;
	ld.global.f32 	%f126, [%rd33];
	sub.f32 	%f127, %f126, %f123;
	st.global.f32 	[%rd33], %f127;
	ld.global.f32 	%f128, [%rd33+4];
	sub.f32 	%f129, %f128, %f124;
	st.global.f32 	[%rd33+4], %f129;
	ld.global.f32 	%f130, [%rd33+8];
	sub.f32 	%f131, %f130, %f125;
	st.global.f32 	[%rd33+8], %f131;
	ld.global.f32 	%f132, [%rd33+12];
	add.f32 	%f133, %f132, %f123;
	st.global.f32 	[%rd33+12], %f133;
	ld.global.f32 	%f134, [%rd33+16];
	add.f32 	%f135, %f134, %f124;
	st.global.f32 	[%rd33+16], %f135;
	ld.global.f32 	%f136, [%rd33+20];
	add.f32 	%f137, %f136, %f125;
	st.global.f32 	[%rd33+20], %f137;
$L__BB0_18:
	setp.lt.s32 	%p15, %r30, 1;
	@%p15 bra 	$L__BB0_30;
	and.b32  	%r17, %r30, 7;
	setp.lt.u32 	%p16, %r30, 8;
	mov.b32 	%r65, 0;
	@%p16 bra 	$L__BB0_22;
	and.b32  	%r65, %r30, 2147483640;
	neg.s32 	%r64, %r65;
	add.s64 	%rd35, %rd18, %rd2;
	add.s64 	%rd45, %rd35, 48;
$L__BB0_21:
	.pragma "nounroll";
	mov.b32 	%r53, 0;
	st.global.u32 	[%rd45+-48], %r53;
	st.global.u32 	[%rd45+-44], %r53;
	st.global.u32 	[%rd45+-40], %r53;
	st.global.u32 	[%rd45+-36], %r53;
	st.global.u32 	[%rd45+-32], %r53;
	st.global.u32 	[%rd45+-28], %r53;
	st.global.u32 	[%rd45+-24], %r53;
	st.global.u32 	[%rd45+-20], %r53;
	st.global.u32 	[%rd45+-16], %r53;
	st.global.u32 	[%rd45+-12], %r53;
	st.global.u32 	[%rd45+-8], %r53;
	st.global.u32 	[%rd45+-4], %r53;
	st.global.u32 	[%rd45], %r53;
	st.global.u32 	[%rd45+4], %r53;
	st.global.u32 	[%rd45+8], %r53;
	st.global.u32 	[%rd45+12], %r53;
	st.global.u32 	[%rd45+16], %r53;
	st.global.u32 	[%rd45+20], %r53;
	st.global.u32 	[%rd45+24], %r53;
	st.global.u32 	[%rd45+28], %r53;
	st.global.u32 	[%rd45+32], %r53;
	st.global.u32 	[%rd45+36], %r53;
	st.global.u32 	[%rd45+40], %r53;
	st.global.u32 	[%rd45+44], %r53;
	add.s32 	%r64, %r64, 8;
	add.s64 	%rd45, %rd45, 96;
	setp.ne.s32 	%p17, %r64, 0;
	@%p17 bra 	$L__BB0_21;
$L__BB0_22:
	setp.eq.s32 	%p18, %r17, 0;
	@%p18 bra 	$L__BB0_30;
	and.b32  	%r25, %r30, 3;
	setp.lt.u32 	%p19, %r17, 4;
	@%p19 bra 	$L__BB0_25;
	mul.wide.u32 	%rd36, %r65, 12;
	add.s64 	%rd37, %rd3, %rd36;
	mov.b32 	%r54, 0;
	st.global.u32 	[%rd37], %r54;
	st.global.u32 	[%rd37+4], %r54;
	st.global.u32 	[%rd37+8], %r54;
	st.global.u32 	[%rd37+12], %r54;
	st.global.u32 	[%rd37+16], %r54;
	st.global.u32 	[%rd37+20], %r54;
	st.global.u32 	[%rd37+24], %r54;
	st.global.u32 	[%rd37+28], %r54;
	st.global.u32 	[%rd37+32], %r54;
	st.global.u32 	[%rd37+36], %r54;
	st.global.u32 	[%rd37+40], %r54;
	st.global.u32 	[%rd37+44], %r54;
	add.s32 	%r65, %r65, 4;
$L__BB0_25:
	setp.eq.s32 	%p20, %r25, 0;
	@%p20 bra 	$L__BB0_30;
	setp.eq.s32 	%p21, %r25, 1;
	@%p21 bra 	$L__BB0_28;
	mul.wide.u32 	%rd38, %r65, 12;
	add.s64 	%rd39, %rd3, %rd38;
	mov.b32 	%r55, 0;
	st.global.u32 	[%rd39], %r55;
	st.global.u32 	[%rd39+4], %r55;
	st.global.u32 	[%rd39+8], %r55;
	st.global.u32 	[%rd39+12], %r55;
	st.global.u32 	[%rd39+16], %r55;
	st.global.u32 	[%rd39+20], %r55;
	add.s32 	%r65, %r65, 2;
$L__BB0_28:
	and.b32  	%r56, %r30, 1;
	setp.eq.b32 	%p22, %r56, 1;
	not.pred 	%p23, %p22;
	@%p23 bra 	$L__BB0_30;
	mul.wide.u32 	%rd40, %r65, 12;
	add.s64 	%rd41, %rd3, %rd40;
	mov.b32 	%r57, 0;
	st.global.u32 	[%rd41], %r57;
	st.global.u32 	[%rd41+4], %r57;
	st.global.u32 	[%rd41+8], %r57;
$L__BB0_30:
	ret;

}


// ===== COMPILED SASS (sm_100) =====

	.target	sm_100

	.elftype	@"ET_EXEC"


//--------------------- .note.nv.tkinfo           --------------------------
	.section	.note.nv.tkinfo,"",@"SHT_NOTE"
	.sectionflags	@"SHF_NOTE_NV_TKINFO"
	.tkinfo
        /*0018*/ 	.word	0x00000002
        /*0030*/ 	.string	""
        /*0030*/ 	.string	"ptxas"
        /*0030*/ 	.string	"Cuda compilation tools, release 13.0, V13.0.88"
        /*0030*/ 	.string	"Build cuda_13.0.r13.0/compiler.36424714_0"
        /*0030*/ 	.string	"-arch sm_100 -m 64 "



//--------------------- .note.nv.cuinfo           --------------------------
	.section	.note.nv.cuinfo,"",@"SHT_NOTE"
	.sectionflags	@"SHF_NOTE_NV_CUINFO"
        /*0018*/ 	.short	0x0002
        /*001a*/ 	.short	0x0064
        /*001c*/ 	.short	0x0082
	.zero		2


//--------------------- .nv.info                  --------------------------
	.section	.nv.info,"",@"SHT_CUDA_INFO"
	.align	4


	//----- nvinfo : EIATTR_REGCOUNT
	.align		4
        /*0000*/ 	.byte	0x04, 0x2f
        /*0002*/ 	.short	(.L_1 - .L_0)
	.align		4
.L_0:
        /*0004*/ 	.word	index@(_Z6updatei6float4S_S_P6float3S1_S1_S1_S1_S1_)
        /*0008*/ 	.word	0x0000001e


	//----- nvinfo : EIATTR_FRAME_SIZE
	.align		4
.L_1:
        /*000c*/ 	.byte	0x04, 0x11
        /*000e*/ 	.short	(.L_3 - .L_2)
	.align		4
.L_2:
        /*0010*/ 	.word	index@($__internal_0_$__cuda_sm3x_div_rn_noftz_f32_slowpath)
        /*0014*/ 	.word	0x00000000


	//----- nvinfo : EIATTR_FRAME_SIZE
	.align		4
.L_3:
        /*0018*/ 	.byte	0x04, 0x11
        /*001a*/ 	.short	(.L_5 - .L_4)
	.align		4
.L_4:
        /*001c*/ 	.word	index@(_Z6updatei6float4S_S_P6float3S1_S1_S1_S1_S1_)
        /*0020*/ 	.word	0x00000000


	//----- nvinfo : EIATTR_MIN_STACK_SIZE
	.align		4
.L_5:
        /*0024*/ 	.byte	0x04, 0x12
        /*0026*/ 	.short	(.L_7 - .L_6)
	.align		4
.L_6:
        /*0028*/ 	.word	index@(_Z6updatei6float4S_S_P6float3S1_S1_S1_S1_S1_)
        /*002c*/ 	.word	0x00000000
.L_7:


//--------------------- .nv.compat                --------------------------
	.section	.nv.compat,"",@"SHT_CUDA_COMPAT_INFO"
	.align	4
        /*0000*/ 	.byte	0x02, 0x09, 0x00, 0x00, 0x02, 0x02, 0x01, 0x00, 0x02, 0x05, 0x05, 0x00, 0x03, 0x07, 0x01, 0x01
        /*0010*/ 	.byte	0x02, 0x03, 0x00, 0x00, 0x02, 0x06, 0x01, 0x00, 0x04, 0x0b, 0x08, 0x00, 0x01, 0x00, 0x00, 0x00
        /*0020*/ 	.byte	0x00, 0x00, 0x00, 0x00


//--------------------- .nv.info._Z6updatei6float4S_S_P6float3S1_S1_S1_S1_S1_ --------------------------
	.section	.nv.info._Z6updatei6float4S_S_P6float3S1_S1_S1_S1_S1_,"",@"SHT_CUDA_INFO"
	.sectionflags	@""
	.align	4


	//----- nvinfo : EIATTR_CUDA_API_VERSION
	.align		4
        /*0000*/ 	.byte	0x04, 0x37
        /*0002*/ 	.short	(.L_9 - .L_8)
.L_8:
        /*0004*/ 	.word	0x00000082


	//----- nvinfo : EIATTR_KPARAM_INFO
	.align		4
.L_9:
        /*0008*/ 	.byte	0x04, 0x17
        /*000a*/ 	.short	(.L_11 - .L_10)
.L_10:
        /*000c*/ 	.word	0x00000000
        /*0010*/ 	.short	0x0009
        /*0012*/ 	.short	0x0068
        /*0014*/ 	.byte	0x00, 0xf5, 0x21, 0x00


	//----- nvinfo : EIATTR_KPARAM_INFO
	.align		4
.L_11:
        /*0018*/ 	.byte	0x04, 0x17
        /*001a*/ 	.short	(.L_13 - .L_12)
.L_12:
        /*001c*/ 	.word	0x00000000
        /*0020*/ 	.short	0x0008
        /*0022*/ 	.short	0x0060
        /*0024*/ 	.byte	0x00, 0xf5, 0x21, 0x00


	//----- nvinfo : EIATTR_KPARAM_INFO
	.align		4
.L_13:
        /*0028*/ 	.byte	0x04, 0x17
        /*002a*/ 	.short	(.L_15 - .L_14)
.L_14:
        /*002c*/ 	.word	0x00000000
        /*0030*/ 	.short	0x0007
        /*0032*/ 	.short	0x0058
        /*0034*/ 	.byte	0x00, 0xf5, 0x21, 0x00


	//----- nvinfo : EIATTR_KPARAM_INFO
	.align		4
.L_15:
        /*0038*/ 	.byte	0x04, 0x17
        /*003a*/ 	.short	(.L_17 - .L_16)
.L_16:
        /*003c*/ 	.word	0x00000000
        /*0040*/ 	.short	0x0006
        /*0042*/ 	.short	0x0050
        /*0044*/ 	.byte	0x00, 0xf5, 0x21, 0x00


	//----- nvinfo : EIATTR_KPARAM_INFO
	.align		4
.L_17:
        /*0048*/ 	.byte	0x04, 0x17
        /*004a*/ 	.short	(.L_19 - .L_18)
.L_18:
        /*004c*/ 	.word	0x00000000
        /*0050*/ 	.short	0x0005
        /*0052*/ 	.short	0x0048
        /*0054*/ 	.byte	0x00, 0xf5, 0x21, 0x00


	//----- nvinfo : EIATTR_KPARAM_INFO
	.align		4
.L_19:
        /*0058*/ 	.byte	0x04, 0x17
        /*005a*/ 	.short	(.L_21 - .L_20)
.L_20:
        /*005c*/ 	.word	0x00000000
        /*0060*/ 	.short	0x0004
        /*0062*/ 	.short	0x0040
        /*0064*/ 	.byte	0x00, 0xf5, 0x21, 0x00


	//----- nvinfo : EIATTR_KPARAM_INFO
	.align		4
.L_21:
        /*0068*/ 	.byte	0x04, 0x17
        /*006a*/ 	.short	(.L_23 - .L_22)
.L_22:
        /*006c*/ 	.word	0x00000000
        /*0070*/ 	.short	0x0003
        /*0072*/ 	.short	0x0030
        /*0074*/ 	.byte	0x00, 0xf0, 0x41, 0x00


	//----- nvinfo : EIATTR_KPARAM_INFO
	.align		4
.L_23:
        /*0078*/ 	.byte	0x04, 0x17
        /*007a*/ 	.short	(.L_25 - .L_24)
.L_24:
        /*007c*/ 	.word	0x00000000
        /*0080*/ 	.short	0x0002
        /*0082*/ 	.short	0x0020
        /*0084*/ 	.byte	0x00, 0xf0, 0x41, 0x00


	//----- nvinfo : EIATTR_KPARAM_INFO
	.align		4
.L_25:
        /*0088*/ 	.byte	0x04, 0x17
        /*008a*/ 	.short	(.L_27 - .L_26)
.L_26:
        /*008c*/ 	.word	0x00000000
        /*0090*/ 	.short	0x0001
        /*0092*/ 	.short	0x0010
        /*0094*/ 	.byte	0x00, 0xf0, 0x41, 0x00


	//----- nvinfo : EIATTR_KPARAM_INFO
	.align		4
.L_27:
        /*0098*/ 	.byte	0x04, 0x17
        /*009a*/ 	.short	(.L_29 - .L_28)
.L_28:
        /*009c*/ 	.word	0x00000000
        /*00a0*/ 	.short	0x0000
        /*00a2*/ 	.short	0x0000
        /*00a4*/ 	.byte	0x00, 0xf0, 0x11, 0x00


	//----- nvinfo : EIATTR_SPARSE_MMA_MASK
	.align		4
.L_29:
        /*00a8*/ 	.byte	0x03, 0x50
        /*00aa*/ 	.short	0x0000


	//----- nvinfo : EIATTR_MAXREG_COUNT
	.align		4
        /*00ac*/ 	.byte	0x03, 0x1b
        /*00ae*/ 	.short	0x00ff


	//----- nvinfo : EIATTR_MERCURY_ISA_VERSION
	.align		4
        /*00b0*/ 	.byte	0x03, 0x5f
        /*00b2*/ 	.short	0x0101


	//----- nvinfo : EIATTR_VRC_CTA_INIT_COUNT
	.align		4
        /*00b4*/ 	.byte	0x02, 0x4a
	.zero		1
	.zero		1


	//----- nvinfo : EIATTR_EXIT_INSTR_OFFSETS
	.align		4
        /*00b8*/ 	.byte	0x04, 0x1c
        /*00ba*/ 	.short	(.L_31 - .L_30)


	//   ....[0]....
.L_30:
        /*00bc*/ 	.word	0x00001180


	//   ....[1]....
        /*00c0*/ 	.word	0x00001410


	//   ....[2]....
        /*00c4*/ 	.word	0x00001540


	//   ....[3]....
        /*00c8*/ 	.word	0x00001610


	//   ....[4]....
        /*00cc*/ 	.word	0x00001660


	//----- nvinfo : EIATTR_CRS_STACK_SIZE
	.align		4
.L_31:
        /*00d0*/ 	.byte	0x04, 0x1e
        /*00d2*/ 	.short	(.L_33 - .L_32)
.L_32:
        /*00d4*/ 	.word	0x00000000


	//----- nvinfo : EIATTR_CBANK_PARAM_SIZE
	.align		4
.L_33:
        /*00d8*/ 	.byte	0x03, 0x19
        /*00da*/ 	.short	0x0070


	//----- nvinfo : EIATTR_PARAM_CBANK
	.align		4
        /*00dc*/ 	.byte	0x04, 0x0a
        /*00de*/ 	.short	(.L_35 - .L_34)
	.align		4
.L_34:
        /*00e0*/ 	.word	index@(.nv.constant0._Z6updatei6float4S_S_P6float3S1_S1_S1_S1_S1_)
        /*00e4*/ 	.short	0x0380
        /*00e6*/ 	.short	0x0070


	//----- nvinfo : EIATTR_SW_WAR
	.align		4
.L_35:
        /*00e8*/ 	.byte	0x04, 0x36
        /*00ea*/ 	.short	(.L_37 - .L_36)
.L_36:
        /*00ec*/ 	.word	0x00000008
.L_37:


//--------------------- .nv.callgraph             --------------------------
	.section	.nv.callgraph,"",@"SHT_CUDA_CALLGRAPH"
	.align	4
	.sectionentsize	8
	.align		4
        /*0000*/ 	.word	0x00000000
	.align		4
        /*0004*/ 	.word	0xffffffff
	.align		4
        /*0008*/ 	.word	0x00000000
	.align		4
        /*000c*/ 	.word	0xfffffffe
	.align		4
        /*0010*/ 	.word	0x00000000
	.align		4
        /*0014*/ 	.word	0xfffffffd
	.align		4
        /*0018*/ 	.word	0x00000000
	.align		4
        /*001c*/ 	.word	0xfffffffc


//--------------------- .text._Z6updatei6float4S_S_P6float3S1_S1_S1_S1_S1_ --------------------------
	.section	.text._Z6updatei6float4S_S_P6float3S1_S1_S1_S1_S1_,"ax",@progbits
	.align	128
        .global         _Z6updatei6float4S_S_P6float3S1_S1_S1_S1_S1_
        .type           _Z6updatei6float4S_S_P6float3S1_S1_S1_S1_S1_,@function
        .size           _Z6updatei6float4S_S_P6float3S1_S1_S1_S1_S1_,(.L_x_22 - _Z6updatei6float4S_S_P6float3S1_S1_S1_S1_S1_)
        .other          _Z6updatei6float4S_S_P6float3S1_S1_S1_S1_S1_,@"STO_CUDA_ENTRY STV_DEFAULT"
_Z6updatei6float4S_S_P6float3S1_S1_S1_S1_S1_:
.text._Z6updatei6float4S_S_P6float3S1_S1_S1_S1_S1_:
[----:B------:R-:W-:Y:S01]  /*0000*/  LDC R1, c[0x0][0x37c] ;  /* 0x0000df00ff017b82 */ /* 0x000fe20000000800 */
[----:B------:R-:W0:Y:S01]  /*0010*/  S2R R2, SR_TID.X ;  /* 0x0000000000027919 */ /* 0x000e220000002100 */
[----:B------:R-:W1:Y:S06]  /*0020*/  LDCU UR7, c[0x0][0x380] ;  /* 0x00007000ff0777ac */ /* 0x000e6c0008000800 */
[----:B------:R-:W0:Y:S01]  /*0030*/  S2UR UR6, SR_CTAID.X ;  /* 0x00000000000679c3 */ /* 0x000e220000002500 */
[----:B------:R-:W2:Y:S07]  /*0040*/  LDCU.64 UR4, c[0x0][0x358] ;  /* 0x00006b00ff0477ac */ /* 0x000eae0008000a00 */
[----:B------:R-:W0:Y:S08]  /*0050*/  LDC R3, c[0x0][0x360] ;  /* 0x0000d800ff037b82 */ /* 0x000e300000000800 */
[----:B------:R-:W3:Y:S01]  /*0060*/  LDC.64 R4, c[0x0][0x3e8] ;  /* 0x0000fa00ff047b82 */ /* 0x000ee20000000a00 */
[----:B-1----:R-:W-:-:S04]  /*0070*/  MOV R0, UR7 ;  /* 0x0000000700007c02 */ /* 0x002fc80008000f00 */
[----:B------:R-:W-:Y:S01]  /*0080*/  ISETP.GE.AND P0, PT, R0, 0x1, PT ;  /* 0x000000010000780c */ /* 0x000fe20003f06270 */
[----:B0-----:R-:W-:-:S04]  /*0090*/  IMAD R3, R3, UR6, R2 ;  /* 0x0000000603037c24 */ /* 0x001fc8000f8e0202 */
[----:B------:R-:W-:-:S04]  /*00a0*/  IMAD R8, R3, R0, RZ ;  /* 0x0000000003087224 */ /* 0x000fc800078e02ff */
[----:B---3--:R-:W-:-:S04]  /*00b0*/  IMAD.WIDE R4, R8, 0xc, R4 ;  /* 0x0000000c08047825 */ /* 0x008fc800078e0204 */
[----:B--2---:R-:W-:Y:S05]  /*00c0*/  @!P0 BRA `(.L_x_0) ;  /* 0x0000000400308947 */ /* 0x004fea0003800000 */
[C---:B------:R-:W-:Y:S01]  /*00d0*/  ISETP.GE.U32.AND P1, PT, R0.reuse, 0x8, PT ;  /* 0x000000080000780c */ /* 0x040fe20003f26070 */
[----:B------:R-:W-:Y:S01]  /*00e0*/  HFMA2 R7, -RZ, RZ, 0, 0 ;  /* 0x00000000ff077431 */ /* 0x000fe200000001ff */
[----:B------:R-:W-:-:S04]  /*00f0*/  LOP3.LUT R11, R0, 0x7, RZ, 0xc0, !PT ;  /* 0x00000007000b7812 */ /* 0x000fc800078ec0ff */
[----:B------:R-:W-:-:S07]  /*0100*/  ISETP.NE.AND P0, PT, R11, RZ, PT ;  /* 0x000000ff0b00720c */ /* 0x000fce0003f05270 */
[----:B------:R-:W-:Y:S06]  /*0110*/  @!P1 BRA `(.L_x_1) ;  /* 0x00000000008c9947 */ /* 0x000fec0003800000 */
[----:B------:R-:W-:Y:S02]  /*0120*/  IADD3 R9, P1, PT, R4, 0x30, RZ ;  /* 0x0000003004097810 */ /* 0x000fe40007f3e0ff */
[----:B------:R-:W-:-:S03]  /*0130*/  LOP3.LUT R7, R0, 0x7ffffff8, RZ, 0xc0, !PT ;  /* 0x7ffffff800077812 */ /* 0x000fc600078ec0ff */
[----:B------:R-:W-:Y:S01]  /*0140*/  IMAD.X R10, RZ, RZ, R5, P1 ;  /* 0x000000ffff0a7224 */ /* 0x000fe200008e0605 */
[----:B------:R-:W-:-:S07]  /*0150*/  IADD3 R6, PT, PT, -R7, RZ, RZ ;  /* 0x000000ff07067210 */ /* 0x000fce0007ffe1ff */
.L_x_2:
[----:B0-----:R-:W-:Y:S01]  /*0160*/  IMAD.MOV.U32 R2, RZ, RZ, R9 ;  /* 0x000000ffff027224 */ /* 0x001fe200078e0009 */
[----:B------:R-:W-:Y:S02]  /*0170*/  MOV R3, R10 ;  /* 0x0000000a00037202 */ /* 0x000fe40000000f00 */
[----:B------:R-:W-:Y:S02]  /*0180*/  IADD3 R6, PT, PT, R6, 0x8, RZ ;  /* 0x0000000806067810 */ /* 0x000fe40007ffe0ff */
[----:B------:R-:W-:Y:S01]  /*0190*/  IADD3 R9, P2, PT, R2, 0x60, RZ ;  /* 0x0000006002097810 */ /* 0x000fe20007f5e0ff */
[----:B------:R0:W-:Y:S01]  /*01a0*/  STG.E desc[UR4][R2.64+-0x30], RZ ;  /* 0xffffd0ff02007986 */ /* 0x0001e2000c101904 */
[----:B------:R-:W-:-:S03]  /*01b0*/  ISETP.NE.AND P1, PT, R6, RZ, PT ;  /* 0x000000ff0600720c */ /* 0x000fc60003f25270 */
[----:B------:R0:W-:Y:S01]  /*01c0*/  STG.E desc[UR4][R2.64+-0x2c], RZ ;  /* 0xffffd4ff02007986 */ /* 0x0001e2000c101904 */
[----:B------:R-:W-:-:S03]  /*01d0*/  IMAD.X R10, RZ, RZ, R3, P2 ;  /* 0x000000ffff0a7224 */ /* 0x000fc600010e0603 */
[----:B------:R0:W-:Y:S04]  /*01e0*/  STG.E desc[UR4][R2.64+-0x28], RZ ;  /* 0xffffd8ff02007986 */ /* 0x0001e8000c101904 */
        /* <DEDUP_REMOVED lines=20> */
[----:B------:R0:W-:Y:S01]  /*0330*/  STG.E desc[UR4][R2.64+0x2c], RZ ;  /* 0x00002cff02007986 */ /* 0x0001e2000c101904 */
[----:B------:R-:W-:Y:S05]  /*0340*/  @P1 BRA `(.L_x_2) ;  /* 0xfffffffc00841947 */ /* 0x000fea000383ffff */
.L_x_1:
[----:B------:R-:W-:Y:S05]  /*0350*/  @!P0 BRA `(.L_x_0) ;  /* 0x00000000008c8947 */ /* 0x000fea0003800000 */
[----:B------:R-:W-:Y:S02]  /*0360*/  ISETP.GE.U32.AND P0, PT, R11, 0x4, PT ;  /* 0x000000040b00780c */ /* 0x000fe40003f06070 */
[----:B------:R-:W-:-:S04]  /*0370*/  LOP3.LUT R6, R0, 0x3, RZ, 0xc0, !PT ;  /* 0x0000000300067812 */ /* 0x000fc800078ec0ff */
[----:B------:R-:W-:-:S07]  /*0380*/  ISETP.NE.AND P1, PT, R6, RZ, PT ;  /* 0x000000ff0600720c */ /* 0x000fce0003f25270 */
[----:B------:R-:W-:Y:S06]  /*0390*/  @!P0 BRA `(.L_x_3) ;  /* 0x0000000000388947 */ /* 0x000fec0003800000 */
[C---:B0-----:R-:W-:Y:S01]  /*03a0*/  IMAD.WIDE.U32 R2, R7.reuse, 0xc, R4 ;  /* 0x0000000c07027825 */ /* 0x041fe200078e0004 */
[----:B------:R-:W-:-:S04]  /*03b0*/  IADD3 R7, PT, PT, R7, 0x4, RZ ;  /* 0x0000000407077810 */ /* 0x000fc80007ffe0ff */
        /* <DEDUP_REMOVED lines=11> */
[----:B------:R1:W-:Y:S02]  /*0470*/  STG.E desc[UR4][R2.64+0x2c], RZ ;  /* 0x00002cff02007986 */ /* 0x0003e4000c101904 */
.L_x_3:
[----:B------:R-:W-:Y:S05]  /*0480*/  @!P1 BRA `(.L_x_0) ;  /* 0x0000000000409947 */ /* 0x000fea0003800000 */
[----:B------:R-:W-:Y:S02]  /*0490*/  ISETP.NE.AND P0, PT, R6, 0x1, PT ;  /* 0x000000010600780c */ /* 0x000fe40003f05270 */
[----:B01----:R-:W-:-:S04]  /*04a0*/  LOP3.LUT R2, R0, 0x1, RZ, 0xc0, !PT ;  /* 0x0000000100027812 */ /* 0x003fc800078ec0ff */
[----:B------:R-:W-:-:S07]  /*04b0*/  ISETP.NE.U32.AND P1, PT, R2, 0x1, PT ;  /* 0x000000010200780c */ /* 0x000fce0003f25070 */
[----:B------:R-:W-:Y:S06]  /*04c0*/  @!P0 BRA `(.L_x_4) ;  /* 0x0000000000208947 */ /* 0x000fec0003800000 */
[C---:B------:R-:W-:Y:S01]  /*04d0*/  IMAD.WIDE.U32 R2, R7.reuse, 0xc, R4 ;  /* 0x0000000c07027825 */ /* 0x040fe200078e0004 */
[----:B------:R-:W-:-:S04]  /*04e0*/  IADD3 R7, PT, PT, R7, 0x2, RZ ;  /* 0x0000000207077810 */ /* 0x000fc80007ffe0ff */
[----:B------:R0:W-:Y:S04]  /*04f0*/  STG.E desc[UR4][R2.64], RZ ;  /* 0x000000ff02007986 */ /* 0x0001e8000c101904 */
[----:B------:R0:W-:Y:S04]  /*0500*/  STG.E desc[UR4][R2.64+0x4], RZ ;  /* 0x000004ff02007986 */ /* 0x0001e8000c101904 */
[----:B------:R0:W-:Y:S04]  /*0510*/  STG.E desc[UR4][R2.64+0x8], RZ ;  /* 0x000008ff02007986 */ /* 0x0001e8000c101904 */
[----:B------:R0:W-:Y:S04]  /*0520*/  STG.E desc[UR4][R2.64+0xc], RZ ;  /* 0x00000cff02007986 */ /* 0x0001e8000c101904 */
[----:B------:R0:W-:Y:S04]  /*0530*/  STG.E desc[UR4][R2.64+0x10], RZ ;  /* 0x000010ff02007986 */ /* 0x0001e8000c101904 */
[----:B------:R0:W-:Y:S02]  /*0540*/  STG.E desc[UR4][R2.64+0x14], RZ ;  /* 0x000014ff02007986 */ /* 0x0001e4000c101904 */
.L_x_4:
[----:B0-----:R-:W-:-:S05]  /*0550*/  @!P1 IMAD.WIDE.U32 R2, R7, 0xc, R4 ;  /* 0x0000000c07029825 */ /* 0x001fca00078e0004 */
[----:B------:R2:W-:Y:S04]  /*0560*/  @!P1 STG.E desc[UR4][R2.64], RZ ;  /* 0x000000ff02009986 */ /* 0x0005e8000c101904 */
[----:B------:R2:W-:Y:S04]  /*0570*/  @!P1 STG.E desc[UR4][R2.64+0x4], RZ ;  /* 0x000004ff02009986 */ /* 0x0005e8000c101904 */
[----:B------:R2:W-:Y:S02]  /*0580*/  @!P1 STG.E desc[UR4][R2.64+0x8], RZ ;  /* 0x000008ff02009986 */ /* 0x0005e4000c101904 */
.L_x_0:
[----:B------:R-:W-:-:S13]  /*0590*/  ISETP.GE.AND P0, PT, R0, 0x2, PT ;  /* 0x000000020000780c */ /* 0x000fda0003f06270 */
[----:B------:R-:W-:Y:S05]  /*05a0*/  @!P0 BRA `(.L_x_5) ;  /* 0x0000000800f08947 */ /* 0x000fea0003800000 */
[----:B------:R-:W3:Y:S01]  /*05b0*/  LDC R6, c[0x0][0x394] ;  /* 0x0000e500ff067b82 */ /* 0x000ee20000000800 */
[----:B------:R-:W4:Y:S02]  /*05c0*/  LDCU UR6, c[0x0][0x3a0] ;  /* 0x00007400ff0677ac */ /* 0x000f240008000800 */
[----:B----4-:R-:W-:Y:S01]  /*05d0*/  IMAD.U32 R7, RZ, RZ, UR6 ;  /* 0x00000006ff077e24 */ /* 0x010fe2000f8e00ff */
[----:B---3--:R-:W0:Y:S08]  /*05e0*/  MUFU.RCP R0, R6 ;  /* 0x0000000600007308 */ /* 0x008e300000001000 */
[----:B------:R-:W3:Y:S01]  /*05f0*/  FCHK P0, R7, R6 ;  /* 0x0000000607007302 */ /* 0x000ee20000000000 */
[----:B012---:R-:W-:-:S04]  /*0600*/  FFMA R3, R0, -R6, 1 ;  /* 0x3f80000000037423 */ /* 0x007fc80000000806 */
[----:B------:R-:W-:-:S04]  /*0610*/  FFMA R0, R0, R3, R0 ;  /* 0x0000000300007223 */ /* 0x000fc80000000000 */
[----:B------:R-:W-:-:S04]  /*0620*/  FFMA R3, R0, UR6, RZ ;  /* 0x0000000600037c23 */ /* 0x000fc800080000ff */
[----:B------:R-:W-:-:S04]  /*0630*/  FFMA R2, R3, -R6, UR6 ;  /* 0x0000000603027e23 */ /* 0x000fc80008000806 */
[----:B------:R-:W-:Y:S01]  /*0640*/  FFMA R10, R0, R2, R3 ;  /* 0x00000002000a7223 */ /* 0x000fe20000000003 */
[----:B---3--:R-:W-:Y:S06]  /*0650*/  @!P0 BRA `(.L_x_6) ;  /* 0x00000000000c8947 */ /* 0x008fec0003800000 */
[----:B------:R-:W-:-:S07]  /*0660*/  MOV R2, 0x680 ;  /* 0x0000068000027802 */ /* 0x000fce0000000f00 */
[----:B------:R-:W-:Y:S05]  /*0670*/  CALL.REL.NOINC `($__internal_0_$__cuda_sm3x_div_rn_noftz_f32_slowpath) ;  /* 0x0000000c00fc7944 */ /* 0x000fea0003c00000 */
[----:B------:R-:W-:-:S07]  /*0680*/  MOV R10, R0 ;  /* 0x00000000000a7202 */ /* 0x000fce0000000f00 */
.L_x_6:
[----:B------:R-:W0:Y:S01]  /*0690*/  LDC R0, c[0x0][0x380] ;  /* 0x0000e000ff007b82 */ /* 0x000e220000000800 */
[----:B------:R-:W1:Y:S01]  /*06a0*/  LDCU UR6, c[0x0][0x390] ;  /* 0x00007200ff0677ac */ /* 0x000e620008000800 */
[----:B------:R-:W-:Y:S02]  /*06b0*/  IMAD.MOV.U32 R11, RZ, RZ, 0x7fc00000 ;  /* 0x7fc00000ff0b7424 */ /* 0x000fe400078e00ff */
[----:B------:R-:W-:Y:S02]  /*06c0*/  HFMA2 R9, -RZ, RZ, 0, 0 ;  /* 0x00000000ff097431 */ /* 0x000fe400000001ff */
[----:B------:R-:W-:-:S04]  /*06d0*/  FADD R11, R11, +QNAN ;  /* 0x7fc000000b0b7421 */ /* 0x000fc80000000000 */
[----:B------:R-:W-:Y:S01]  /*06e0*/  FADD R11, R11, +QNAN ;  /* 0x7fc000000b0b7421 */ /* 0x000fe20000000000 */
[----:B-1----:R-:W-:Y:S01]  /*06f0*/  FMUL R10, R10, UR6 ;  /* 0x000000060a0a7c20 */ /* 0x002fe20008400000 */
[C---:B0-----:R-:W-:Y:S02]  /*0700*/  ISETP.NE.AND P1, PT, R0.reuse, 0x2, PT ;  /* 0x000000020000780c */ /* 0x041fe40003f25270 */
[----:B------:R-:W-:-:S04]  /*0710*/  IADD3 R6, PT, PT, R0, -0x1, RZ ;  /* 0xffffffff00067810 */ /* 0x000fc80007ffe0ff */
[----:B------:R-:W-:-:S04]  /*0720*/  LOP3.LUT R2, R6, 0x1, RZ, 0xc0, !PT ;  /* 0x0000000106027812 */ /* 0x000fc800078ec0ff */
[----:B------:R-:W-:-:S03]  /*0730*/  ISETP.NE.U32.AND P0, PT, R2, 0x1, PT ;  /* 0x000000010200780c */ /* 0x000fc60003f05070 */
[----:B------:R-:W-:Y:S10]  /*0740*/  @!P1 BRA `(.L_x_7) ;  /* 0x0000000400b89947 */ /* 0x000ff40003800000 */
[----:B------:R0:W5:Y:S01]  /*0750*/  LDG.E R13, desc[UR4][R4.64] ;  /* 0x00000004040d7981 */ /* 0x000162000c1e1900 */
[----:B------:R-:W1:Y:S03]  /*0760*/  LDCU.64 UR6, c[0x0][0x3c0] ;  /* 0x00007800ff0677ac */ /* 0x000e660008000a00 */
[----:B------:R0:W5:Y:S01]  /*0770*/  LDG.E R15, desc[UR4][R4.64+0x4] ;  /* 0x00000404040f7981 */ /* 0x000162000c1e1900 */
[----:B------:R-:W2:Y:S03]  /*0780*/  LDCU.64 UR8, c[0x0][0x3e8] ;  /* 0x00007d00ff0877ac */ /* 0x000ea60008000a00 */
[----:B------:R0:W5:Y:S01]  /*0790*/  LDG.E R17, desc[UR4][R4.64+0x8] ;  /* 0x0000080404117981 */ /* 0x000162000c1e1900 */
[----:B------:R-:W-:Y:S01]  /*07a0*/  MOV R2, 0x10 ;  /* 0x0000001000027802 */ /* 0x000fe20000000f00 */
[----:B------:R-:W-:Y:S01]  /*07b0*/  IMAD.MOV.U32 R3, RZ, RZ, 0x0 ;  /* 0x00000000ff037424 */ /* 0x000fe200078e00ff */
[----:B------:R-:W-:Y:S01]  /*07c0*/  LOP3.LUT R9, R6, 0xfffffffe, RZ, 0xc0, !PT ;  /* 0xfffffffe06097812 */ /* 0x000fe200078ec0ff */
[----:B------:R-:W3:Y:S02]  /*07d0*/  LDCU UR11, c[0x0][0x394] ;  /* 0x00007280ff0b77ac */ /* 0x000ee40008000800 */
[----:B------:R-:W-:Y:S01]  /*07e0*/  IMAD.WIDE R2, R8, 0xc, R2 ;  /* 0x0000000c08027825 */ /* 0x000fe200078e0202 */
[----:B------:R-:W-:Y:S01]  /*07f0*/  IADD3 R12, PT, PT, -R9, RZ, RZ ;  /* 0x000000ff090c7210 */ /* 0x000fe20007ffe1ff */
[----:B------:R-:W4:Y:S01]  /*0800*/  LDCU UR10, c[0x0][0x39c] ;  /* 0x00007380ff0a77ac */ /* 0x000f220008000800 */
[----:B-1----:R-:W-:-:S02]  /*0810*/  IADD3 R16, P1, PT, R2, UR6, RZ ;  /* 0x0000000602107c10 */ /* 0x002fc4000ff3e0ff */
[----:B--2---:R-:W-:Y:S02]  /*0820*/  IADD3 R14, P2, PT, R2, UR8, RZ ;  /* 0x00000008020e7c10 */ /* 0x004fe4000ff5e0ff */
[C---:B------:R-:W-:Y:S02]  /*0830*/  IADD3.X R7, PT, PT, R3.reuse, UR7, RZ, P1, !PT ;  /* 0x0000000703077c10 */ /* 0x040fe40008ffe4ff */
[----:B0-----:R-:W-:-:S09]  /*0840*/  IADD3.X R27, PT, PT, R3, UR9, RZ, P2, !PT ;  /* 0x00000009031b7c10 */ /* 0x001fd200097fe4ff */
.L_x_8:
[----:B------:R-:W-:-:S05]  /*0850*/  MOV R6, R16 ;  /* 0x0000001000067202 */ /* 0x000fca0000000f00 */
[----:B------:R-:W2:Y:S04]  /*0860*/  LDG.E R19, desc[UR4][R6.64] ;  /* 0x0000000406137981 */ /* 0x000ea8000c1e1900 */
[----:B------:R-:W2:Y:S04]  /*0870*/  LDG.E R22, desc[UR4][R6.64+-0xc] ;  /* 0xfffff40406167981 */ /* 0x000ea8000c1e1900 */
[----:B------:R-:W3:Y:S04]  /*0880*/  LDG.E R20, desc[UR4][R6.64+-0x4] ;  /* 0xfffffc0406147981 */ /* 0x000ee8000c1e1900 */
[----:B0-----:R-:W3:Y:S04]  /*0890*/  LDG.E R21, desc[UR4][R6.64+-0x10] ;  /* 0xfffff00406157981 */ /* 0x001ee8000c1e1900 */
[----:B------:R-:W4:Y:S04]  /*08a0*/  LDG.E R23, desc[UR4][R6.64+0x4] ;  /* 0x0000040406177981 */ /* 0x000f28000c1e1900 */
[----:B------:R-:W4:Y:S01]  /*08b0*/  LDG.E R24, desc[UR4][R6.64+-0x8] ;  /* 0xfffff80406187981 */ /* 0x000f22000c1e1900 */
[----:B------:R-:W-:Y:S01]  /*08c0*/  IMAD.MOV.U32 R2, RZ, RZ, R14 ;  /* 0x000000ffff027224 */ /* 0x000fe200078e000e */
[----:B------:R-:W-:-:S05]  /*08d0*/  MOV R3, R27 ;  /* 0x0000001b00037202 */ /* 0x000fca0000000f00 */
[----:B------:R-:W4:Y:S04]  /*08e0*/  LDG.E R18, desc[UR4][R2.64+-0x4] ;  /* 0xfffffc0402127981 */ /* 0x000f28000c1e1900 */
[----:B------:R-:W4:Y:S04]  /*08f0*/  LDG.E R16, desc[UR4][R2.64] ;  /* 0x0000000402107981 */ /* 0x000f28000c1e1900 */
[----:B------:R-:W4:Y:S01]  /*0900*/  LDG.E R14, desc[UR4][R2.64+0x4] ;  /* 0x00000404020e7981 */ /* 0x000f22000c1e1900 */
[----:B--2---:R-:W-:-:S04]  /*0910*/  FADD R19, R19, -R22 ;  /* 0x8000001613137221 */ /* 0x004fc80000000000 */
[----:B------:R-:W-:Y:S01]  /*0920*/  FMUL R25, R19, R19 ;  /* 0x0000001313197220 */ /* 0x000fe20000400000 */
[----:B---3--:R-:W-:-:S04]  /*0930*/  FADD R20, R20, -R21 ;  /* 0x8000001514147221 */ /* 0x008fc80000000000 */
[----:B------:R-:W-:Y:S01]  /*0940*/  FFMA R22, R20, R20, R25 ;  /* 0x0000001414167223 */ /* 0x000fe20000000019 */
[----:B----4-:R-:W-:-:S04]  /*0950*/  FADD R21, R23, -R24 ;  /* 0x8000001817157221 */ /* 0x010fc80000000000 */
[----:B------:R-:W-:-:S05]  /*0960*/  FFMA R22, R21, R21, R22 ;  /* 0x0000001515167223 */ /* 0x000fca0000000016 */
[----:B------:R-:W-:Y:S01]  /*0970*/  SHF.R.S32.HI R23, RZ, 0x1, R22 ;  /* 0x00000001ff177819 */ /* 0x000fe20000011416 */
[----:B------:R-:W-:-:S03]  /*0980*/  FMUL R22, R22, 0.5 ;  /* 0x3f00000016167820 */ /* 0x000fc60000400000 */
[----:B------:R-:W-:-:S05]  /*0990*/  IADD3 R23, PT, PT, -R23, 0x5f375a86, RZ ;  /* 0x5f375a8617177810 */ /* 0x000fca0007ffe1ff */
[----:B------:R-:W-:-:S04]  /*09a0*/  FMUL R22, R22, R23 ;  /* 0x0000001716167220 */ /* 0x000fc80000400000 */
[----:B------:R-:W-:-:S04]  /*09b0*/  FFMA R22, R23, -R22, 1.5 ;  /* 0x3fc0000017167423 */ /* 0x000fc80000000816 */
[----:B------:R-:W-:-:S04]  /*09c0*/  FMUL R24, R23, R22 ;  /* 0x0000001617187220 */ /* 0x000fc80000400000 */
[-C--:B------:R-:W-:Y:S01]  /*09d0*/  FMUL R22, R19, R24.reuse ;  /* 0x0000001813167220 */ /* 0x080fe20000400000 */
[----:B------:R-:W-:-:S03]  /*09e0*/  FMUL R23, R20, R24 ;  /* 0x0000001814177220 */ /* 0x000fc60000400000 */
[----:B------:R-:W-:-:S04]  /*09f0*/  FMUL R19, R19, R22 ;  /* 0x0000001613137220 */ /* 0x000fc80000400000 */
[----:B------:R-:W-:Y:S01]  /*0a00*/  FFMA R26, R20, R23, R19 ;  /* 0x00000017141a7223 */ /* 0x000fe20000000013 */
[----:B------:R-:W-:-:S04]  /*0a10*/  FMUL R20, R21, R24 ;  /* 0x0000001815147220 */ /* 0x000fc80000400000 */
[----:B------:R-:W-:-:S04]  /*0a20*/  FFMA R26, R21, R20, R26 ;  /* 0x00000014151a7223 */ /* 0x000fc8000000001a */
[----:B------:R-:W-:-:S04]  /*0a30*/  FADD R26, R26, -UR11 ;  /* 0x8000000b1a1a7e21 */ /* 0x000fc80008000000 */
[----:B------:R-:W-:-:S04]  /*0a40*/  FFMA R19, R11, UR10, R26 ;  /* 0x0000000a0b137c23 */ /* 0x000fc8000800001a */
[----:B------:R-:W-:-:S04]  /*0a50*/  FMUL R19, R10, R19 ;  /* 0x000000130a137220 */ /* 0x000fc80000400000 */
[CC--:B-----5:R-:W-:Y:S01]  /*0a60*/  FFMA R21, -R23.reuse, R19.reuse, R13 ;  /* 0x0000001317157223 */ /* 0x0e0fe2000000010d */
[-C--:B------:R-:W-:Y:S01]  /*0a70*/  FFMA R25, -R22, R19.reuse, R15 ;  /* 0x0000001316197223 */ /* 0x080fe2000000010f */
[-C--:B------:R-:W-:Y:S01]  /*0a80*/  FFMA R17, -R20, R19.reuse, R17 ;  /* 0x0000001314117223 */ /* 0x080fe20000000111 */
[-C--:B------:R-:W-:Y:S01]  /*0a90*/  FFMA R23, R23, R19.reuse, R18 ;  /* 0x0000001317177223 */ /* 0x080fe20000000012 */
[-C--:B------:R-:W-:Y:S01]  /*0aa0*/  FFMA R13, R22, R19.reuse, R16 ;  /* 0x00000013160d7223 */ /* 0x080fe20000000010 */
[----:B------:R-:W-:Y:S01]  /*0ab0*/  FFMA R15, R20, R19, R14 ;  /* 0x00000013140f7223 */ /* 0x000fe2000000000e */
[----:B------:R0:W-:Y:S04]  /*0ac0*/  STG.E desc[UR4][R2.64+-0x10], R21 ;  /* 0xfffff01502007986 */ /* 0x0001e8000c101904 */
[----:B------:R-:W-:Y:S04]  /*0ad0*/  STG.E desc[UR4][R2.64+-0xc], R25 ;  /* 0xfffff41902007986 */ /* 0x000fe8000c101904 */
[----:B------:R1:W-:Y:S04]  /*0ae0*/  STG.E desc[UR4][R2.64+-0x8], R17 ;  /* 0xfffff81102007986 */ /* 0x0003e8000c101904 */
[----:B------:R2:W-:Y:S04]  /*0af0*/  STG.E desc[UR4][R2.64+-0x4], R23 ;  /* 0xfffffc1702007986 */ /* 0x0005e8000c101904 */
[----:B------:R3:W-:Y:S04]  /*0b00*/  STG.E desc[UR4][R2.64], R13 ;  /* 0x0000000d02007986 */ /* 0x0007e8000c101904 */
[----:B------:R4:W-:Y:S04]  /*0b10*/  STG.E desc[UR4][R2.64+0x4], R15 ;  /* 0x0000040f02007986 */ /* 0x0009e8000c101904 */
[----:B------:R-:W2:Y:S04]  /*0b20*/  LDG.E R18, desc[UR4][R6.64+0xc] ;  /* 0x00000c0406127981 */ /* 0x000ea8000c1e1900 */
[----:B0-----:R-:W2:Y:S04]  /*0b30*/  LDG.E R21, desc[UR4][R6.64] ;  /* 0x0000000406157981 */ /* 0x001ea8000c1e1900 */
[----:B------:R-:W3:Y:S04]  /*0b40*/  LDG.E R19, desc[UR4][R6.64+0x8] ;  /* 0x0000080406137981 */ /* 0x000ee8000c1e1900 */
[----:B------:R-:W3:Y:S04]  /*0b50*/  LDG.E R20, desc[UR4][R6.64+-0x4] ;  /* 0xfffffc0406147981 */ /* 0x000ee8000c1e1900 */
[----:B------:R-:W4:Y:S04]  /*0b60*/  LDG.E R22, desc[UR4][R6.64+0x10] ;  /* 0x0000100406167981 */ /* 0x000f28000c1e1900 */
[----:B------:R-:W4:Y:S04]  /*0b70*/  LDG.E R27, desc[UR4][R6.64+0x4] ;  /* 0x00000404061b7981 */ /* 0x000f28000c1e1900 */
[----:B------:R-:W4:Y:S04]  /*0b80*/  LDG.E R16, desc[UR4][R2.64+0x8] ;  /* 0x0000080402107981 */ /* 0x000f28000c1e1900 */
[----:B------:R-:W4:Y:S04]  /*0b90*/  LDG.E R14, desc[UR4][R2.64+0xc] ;  /* 0x00000c04020e7981 */ /* 0x000f28000c1e1900 */
[----:B-1----:R-:W4:Y:S01]  /*0ba0*/  LDG.E R17, desc[UR4][R2.64+0x10] ;  /* 0x0000100402117981 */ /* 0x002f22000c1e1900 */
[----:B------:R-:W-:-:S04]  /*0bb0*/  IADD3 R12, PT, PT, R12, 0x2, RZ ;  /* 0x000000020c0c7810 */ /* 0x000fc80007ffe0ff */
[----:B------:R-:W-:Y:S01]  /*0bc0*/  ISETP.NE.AND P1, PT, R12, RZ, PT ;  /* 0x000000ff0c00720c */ /* 0x000fe20003f25270 */
        /* <DEDUP_REMOVED lines=21> */
[-C--:B------:R-:W-:Y:S01]  /*0d20*/  FFMA R21, -R22, R19.reuse, R13 ;  /* 0x0000001316157223 */ /* 0x080fe2000000010d */
[-C--:B------:R-:W-:Y:S01]  /*0d30*/  FFMA R25, -R18, R19.reuse, R15 ;  /* 0x0000001312197223 */ /* 0x080fe2000000010f */
[CC--:B------:R-:W-:Y:S01]  /*0d40*/  FFMA R23, -R24.reuse, R19.reuse, R23 ;  /* 0x0000001318177223 */ /* 0x0c0fe20000000117 */
[-C--:B------:R-:W-:Y:S01]  /*0d50*/  FFMA R13, R24, R19.reuse, R16 ;  /* 0x00000013180d7223 */ /* 0x080fe20000000010 */
[-C--:B------:R-:W-:Y:S01]  /*0d60*/  FFMA R15, R22, R19.reuse, R14 ;  /* 0x00000013160f7223 */ /* 0x080fe2000000000e */
[----:B------:R-:W-:Y:S01]  /*0d70*/  FFMA R17, R18, R19, R17 ;  /* 0x0000001312117223 */ /* 0x000fe20000000011 */
[----:B------:R0:W-:Y:S01]  /*0d80*/  STG.E desc[UR4][R2.64], R21 ;  /* 0x0000001502007986 */ /* 0x0001e2000c101904 */
[----:B------:R-:W-:Y:S02]  /*0d90*/  IADD3 R16, P2, PT, R6, 0x18, RZ ;  /* 0x0000001806107810 */ /* 0x000fe40007f5e0ff */
[----:B------:R-:W-:Y:S01]  /*0da0*/  IADD3 R14, P3, PT, R2, 0x18, RZ ;  /* 0x00000018020e7810 */ /* 0x000fe20007f7e0ff */
[----:B------:R0:W-:Y:S02]  /*0db0*/  STG.E desc[UR4][R2.64+-0x4], R23 ;  /* 0xfffffc1702007986 */ /* 0x0001e4000c101904 */
[----:B------:R-:W-:Y:S01]  /*0dc0*/  IMAD.X R7, RZ, RZ, R7, P2 ;  /* 0x000000ffff077224 */ /* 0x000fe200010e0607 */
[----:B------:R-:W-:Y:S01]  /*0dd0*/  IADD3.X R27, PT, PT, RZ, R3, RZ, P3, !PT ;  /* 0x00000003ff1b7210 */ /* 0x000fe20001ffe4ff */
[----:B------:R0:W-:Y:S04]  /*0de0*/  STG.E desc[UR4][R2.64+0x4], R25 ;  /* 0x0000041902007986 */ /* 0x0001e8000c101904 */
[----:B------:R0:W-:Y:S04]  /*0df0*/  STG.E desc[UR4][R2.64+0x8], R13 ;  /* 0x0000080d02007986 */ /* 0x0001e8000c101904 */
[----:B------:R0:W-:Y:S04]  /*0e00*/  STG.E desc[UR4][R2.64+0xc], R15 ;  /* 0x00000c0f02007986 */ /* 0x0001e8000c101904 */
[----:B------:R0:W-:Y:S01]  /*0e10*/  STG.E desc[UR4][R2.64+0x10], R17 ;  /* 0x0000101102007986 */ /* 0x0001e2000c101904 */
[----:B------:R-:W-:Y:S05]  /*0e20*/  @P1 BRA `(.L_x_8) ;  /* 0xfffffff800881947 */ /* 0x000fea000383ffff */
.L_x_7:
[----:B------:R-:W-:Y:S05]  /*0e30*/  @P0 BRA `(.L_x_5) ;  /* 0x0000000000cc0947 */ /* 0x000fea0003800000 */
[----:B0-----:R-:W0:Y:S01]  /*0e40*/  LDC.64 R2, c[0x0][0x3c0] ;  /* 0x0000f000ff027b82 */ /* 0x001e220000000a00 */
[----:B------:R-:W1:Y:S01]  /*0e50*/  LDCU UR6, c[0x0][0x394] ;  /* 0x00007280ff0677ac */ /* 0x000e620008000800 */
[----:B------:R-:W2:Y:S01]  /*0e60*/  LDCU UR7, c[0x0][0x39c] ;  /* 0x00007380ff0777ac */ /* 0x000ea20008000800 */
[----:B0-----:R-:W-:-:S04]  /*0e70*/  IMAD.WIDE R2, R8, 0xc, R2 ;  /* 0x0000000c08027825 */ /* 0x001fc800078e0202 */
[----:B------:R-:W-:-:S05]  /*0e80*/  IMAD.WIDE.U32 R16, R9, 0xc, R2 ;  /* 0x0000000c09107825 */ /* 0x000fca00078e0002 */
[----:B------:R-:W3:Y:S04]  /*0e90*/  LDG.E R14, desc[UR4][R16.64+0x10] ;  /* 0x00001004100e7981 */ /* 0x000ee8000c1e1900 */
[----:B------:R-:W3:Y:S04]  /*0ea0*/  LDG.E R19, desc[UR4][R16.64+0x4] ;  /* 0x0000040410137981 */ /* 0x000ee8000c1e1900 */
[----:B------:R-:W4:Y:S04]  /*0eb0*/  LDG.E R15, desc[UR4][R16.64+0xc] ;  /* 0x00000c04100f7981 */ /* 0x000f28000c1e1900 */
[----:B------:R-:W4:Y:S04]  /*0ec0*/  LDG.E R18, desc[UR4][R16.64] ;  /* 0x0000000410127981 */ /* 0x000f28000c1e1900 */
[----:B------:R-:W5:Y:S04]  /*0ed0*/  LDG.E R20, desc[UR4][R16.64+0x14] ;  /* 0x0000140410147981 */ /* 0x000f68000c1e1900 */
[----:B------:R0:W5:Y:S01]  /*0ee0*/  LDG.E R21, desc[UR4][R16.64+0x8] ;  /* 0x0000080410157981 */ /* 0x000162000c1e1900 */
[----:B------:R-:W-:-:S05]  /*0ef0*/  IMAD.WIDE.U32 R2, R9, 0xc, R4 ;  /* 0x0000000c09027825 */ /* 0x000fca00078e0004 */
[----:B------:R-:W2:Y:S04]  /*0f00*/  LDG.E R12, desc[UR4][R2.64] ;  /* 0x00000004020c7981 */ /* 0x000ea8000c1e1900 */
[----:B------:R-:W2:Y:S04]  /*0f10*/  LDG.E R13, desc[UR4][R2.64+0xc] ;  /* 0x00000c04020d7981 */ /* 0x000ea8000c1e1900 */
[----:B------:R-:W2:Y:S04]  /*0f20*/  LDG.E R6, desc[UR4][R2.64+0x4] ;  /* 0x0000040402067981 */ /* 0x000ea8000c1e1900 */
[----:B------:R-:W2:Y:S04]  /*0f30*/  LDG.E R9, desc[UR4][R2.64+0x10] ;  /* 0x0000100402097981 */ /* 0x000ea8000c1e1900 */
[----:B------:R-:W2:Y:S04]  /*0f40*/  LDG.E R8, desc[UR4][R2.64+0x8] ;  /* 0x0000080402087981 */ /* 0x000ea8000c1e1900 */
[----:B------:R-:W2:Y:S01]  /*0f50*/  LDG.E R7, desc[UR4][R2.64+0x14] ;  /* 0x0000140402077981 */ /* 0x000ea2000c1e1900 */
[----:B---3--:R-:W-:Y:S01]  /*0f60*/  FADD R14, R14, -R19 ;  /* 0x800000130e0e7221 */ /* 0x008fe20000000000 */
[----:B----4-:R-:W-:-:S03]  /*0f70*/  FADD R15, R15, -R18 ;  /* 0x800000120f0f7221 */ /* 0x010fc60000000000 */
[----:B------:R-:W-:-:S04]  /*0f80*/  FMUL R18, R14, R14 ;  /* 0x0000000e0e127220 */ /* 0x000fc80000400000 */
[----:B0-----:R-:W-:Y:S01]  /*0f90*/  FFMA R17, R15, R15, R18 ;  /* 0x0000000f0f117223 */ /* 0x001fe20000000012 */
[----:B-----5:R-:W-:-:S04]  /*0fa0*/  FADD R16, R20, -R21 ;  /* 0x8000001514107221 */ /* 0x020fc80000000000 */
[----:B------:R-:W-:-:S05]  /*0fb0*/  FFMA R17, R16, R16, R17 ;  /* 0x0000001010117223 */ /* 0x000fca0000000011 */
[----:B------:R-:W-:Y:S01]  /*0fc0*/  SHF.R.S32.HI R18, RZ, 0x1, R17 ;  /* 0x00000001ff127819 */ /* 0x000fe20000011411 */
[----:B------:R-:W-:-:S03]  /*0fd0*/  FMUL R17, R17, -0.5 ;  /* 0xbf00000011117820 */ /* 0x000fc60000400000 */
[----:B------:R-:W-:-:S05]  /*0fe0*/  IADD3 R18, PT, PT, -R18, 0x5f375a86, RZ ;  /* 0x5f375a8612127810 */ /* 0x000fca0007ffe1ff */
[----:B------:R-:W-:-:S04]  /*0ff0*/  FMUL R17, R17, R18 ;  /* 0x0000001211117220 */ /* 0x000fc80000400000 */
[----:B------:R-:W-:-:S04]  /*1000*/  FFMA R17, R18, R17, 1.5 ;  /* 0x3fc0000012117423 */ /* 0x000fc80000000011 */
[----:B------:R-:W-:-:S04]  /*1010*/  FMUL R17, R18, R17 ;  /* 0x0000001112117220 */ /* 0x000fc80000400000 */
[-C--:B------:R-:W-:Y:S01]  /*1020*/  FMUL R21, R14, R17.reuse ;  /* 0x000000110e157220 */ /* 0x080fe20000400000 */
[-C--:B------:R-:W-:Y:S01]  /*1030*/  FMUL R19, R15, R17.reuse ;  /* 0x000000110f137220 */ /* 0x080fe20000400000 */
[----:B------:R-:W-:Y:S02]  /*1040*/  FMUL R17, R16, R17 ;  /* 0x0000001110117220 */ /* 0x000fe40000400000 */
[----:B------:R-:W-:-:S04]  /*1050*/  FMUL R14, R14, R21 ;  /* 0x000000150e0e7220 */ /* 0x000fc80000400000 */
[----:B------:R-:W-:-:S04]  /*1060*/  FFMA R15, R15, R19, R14 ;  /* 0x000000130f0f7223 */ /* 0x000fc8000000000e */
[----:B------:R-:W-:-:S04]  /*1070*/  FFMA R15, R16, R17, R15 ;  /* 0x00000011100f7223 */ /* 0x000fc8000000000f */
[----:B-1----:R-:W-:-:S04]  /*1080*/  FADD R14, R15, -UR6 ;  /* 0x800000060f0e7e21 */ /* 0x002fc80008000000 */
[----:B--2---:R-:W-:-:S04]  /*1090*/  FFMA R11, R11, UR7, R14 ;  /* 0x000000070b0b7c23 */ /* 0x004fc8000800000e */
[----:B------:R-:W-:-:S04]  /*10a0*/  FMUL R10, R10, R11 ;  /* 0x0000000b0a0a7220 */ /* 0x000fc80000400000 */
[CC--:B------:R-:W-:Y:S01]  /*10b0*/  FFMA R11, -R19.reuse, R10.reuse, R12 ;  /* 0x0000000a130b7223 */ /* 0x0c0fe2000000010c */
[-C--:B------:R-:W-:Y:S01]  /*10c0*/  FFMA R19, R19, R10.reuse, R13 ;  /* 0x0000000a13137223 */ /* 0x080fe2000000000d */
[CC--:B------:R-:W-:Y:S01]  /*10d0*/  FFMA R13, -R21.reuse, R10.reuse, R6 ;  /* 0x0000000a150d7223 */ /* 0x0c0fe20000000106 */
[-C--:B------:R-:W-:Y:S01]  /*10e0*/  FFMA R21, R21, R10.reuse, R9 ;  /* 0x0000000a15157223 */ /* 0x080fe20000000009 */
[CC--:B------:R-:W-:Y:S01]  /*10f0*/  FFMA R9, -R17.reuse, R10.reuse, R8 ;  /* 0x0000000a11097223 */ /* 0x0c0fe20000000108 */
[----:B------:R-:W-:Y:S01]  /*1100*/  FFMA R7, R17, R10, R7 ;  /* 0x0000000a11077223 */ /* 0x000fe20000000007 */
[----:B------:R3:W-:Y:S04]  /*1110*/  STG.E desc[UR4][R2.64], R11 ;  /* 0x0000000b02007986 */ /* 0x0007e8000c101904 */
[----:B------:R3:W-:Y:S04]  /*1120*/  STG.E desc[UR4][R2.64+0xc], R19 ;  /* 0x00000c1302007986 */ /* 0x0007e8000c101904 */
[----:B------:R3:W-:Y:S04]  /*1130*/  STG.E desc[UR4][R2.64+0x4], R13 ;  /* 0x0000040d02007986 */ /* 0x0007e8000c101904 */
[----:B------:R3:W-:Y:S04]  /*1140*/  STG.E desc[UR4][R2.64+0x10], R21 ;  /* 0x0000101502007986 */ /* 0x0007e8000c101904 */
[----:B------:R3:W-:Y:S04]  /*1150*/  STG.E desc[UR4][R2.64+0x8], R9 ;  /* 0x0000080902007986 */ /* 0x0007e8000c101904 */
[----:B------:R3:W-:Y:S02]  /*1160*/  STG.E desc[UR4][R2.64+0x14], R7 ;  /* 0x0000140702007986 */ /* 0x0007e4000c101904 */
.L_x_5:
[----:B------:R-:W-:-:S13]  /*1170*/  ISETP.GE.AND P0, PT, R0, 0x1, PT ;  /* 0x000000010000780c */ /* 0x000fda0003f06270 */
[----:B------:R-:W-:Y:S05]  /*1180*/  @!P0 EXIT ;  /* 0x000000000000894d */ /* 0x000fea0003800000 */
[C---:B------:R-:W-:Y:S01]  /*1190*/  ISETP.GE.U32.AND P1, PT, R0.reuse, 0x8, PT ;  /* 0x000000080000780c */ /* 0x040fe20003f26070 */
[----:B---3--:R-:W-:Y:S01]  /*11a0*/  HFMA2 R7, -RZ, RZ, 0, 0 ;  /* 0x00000000ff077431 */ /* 0x008fe200000001ff */
[----:B------:R-:W-:-:S04]  /*11b0*/  LOP3.LUT R10, R0, 0x7, RZ, 0xc0, !PT ;  /* 0x00000007000a7812 */ /* 0x000fc800078ec0ff */
[----:B------:R-:W-:-:S07]  /*11c0*/  ISETP.NE.AND P0, PT, R10, RZ, PT ;  /* 0x000000ff0a00720c */ /* 0x000fce0003f05270 */
[----:B------:R-:W-:Y:S06]  /*11d0*/  @!P1 BRA `(.L_x_9) ;  /* 0x00000000008c9947 */ /* 0x000fec0003800000 */
[----:B------:R-:W-:Y:S02]  /*11e0*/  IADD3 R8, P1, PT, R4, 0x30, RZ ;  /* 0x0000003004087810 */ /* 0x000fe40007f3e0ff */
[----:B------:R-:W-:-:S03]  /*11f0*/  LOP3.LUT R7, R0, 0x7ffffff8, RZ, 0xc0, !PT ;  /* 0x7ffffff800077812 */ /* 0x000fc600078ec0ff */
[----:B------:R-:W-:Y:S01]  /*1200*/  IMAD.X R9, RZ, RZ, R5, P1 ;  /* 0x000000ffff097224 */ /* 0x000fe200008e0605 */
[----:B------:R-:W-:-:S07]  /*1210*/  IADD3 R6, PT, PT, -R7, RZ, RZ ;  /* 0x000000ff07067210 */ /* 0x000fce0007ffe1ff */
.L_x_10:
[----:B0123--:R-:W-:Y:S01]  /*1220*/  MOV R2, R8 ;  /* 0x0000000800027202 */ /* 0x00ffe20000000f00 */
[----:B------:R-:W-:Y:S01]  /*1230*/  IMAD.MOV.U32 R3, RZ, RZ, R9 ;  /* 0x000000ffff037224 */ /* 0x000fe200078e0009 */
[----:B------:R-:W-:Y:S02]  /*1240*/  IADD3 R6, PT, PT, R6, 0x8, RZ ;  /* 0x0000000806067810 */ /* 0x000fe40007ffe0ff */
[----:B------:R-:W-:Y:S02]  /*1250*/  IADD3 R8, P2, PT, R2, 0x60, RZ ;  /* 0x0000006002087810 */ /* 0x000fe40007f5e0ff */
[----:B------:R3:W-:Y:S01]  /*1260*/  STG.E desc[UR4][R2.64+-0x30], RZ ;  /* 0xffffd0ff02007986 */ /* 0x0007e2000c101904 */
[----:B------:R-:W-:Y:S02]  /*1270*/  ISETP.NE.AND P1, PT, R6, RZ, PT ;  /* 0x000000ff0600720c */ /* 0x000fe40003f25270 */
[----:B------:R-:W-:Y:S01]  /*1280*/  IADD3.X R9, PT, PT, RZ, R3, RZ, P2, !PT ;  /* 0x00000003ff097210 */ /* 0x000fe200017fe4ff */
        /* <DEDUP_REMOVED lines=24> */
.L_x_9:
[----:B------:R-:W-:Y:S05]  /*1410*/  @!P0 EXIT ;  /* 0x000000000000894d */ /* 0x000fea0003800000 */
[----:B------:R-:W-:Y:S02]  /*1420*/  ISETP.GE.U32.AND P0, PT, R10, 0x4, PT ;  /* 0x000000040a00780c */ /* 0x000fe40003f06070 */
[----:B------:R-:W-:-:S04]  /*1430*/  LOP3.LUT R6, R0, 0x3, RZ, 0xc0, !PT ;  /* 0x0000000300067812 */ /* 0x000fc800078ec0ff */
[----:B------:R-:W-:-:S07]  /*1440*/  ISETP.NE.AND P1, PT, R6, RZ, PT ;  /* 0x000000ff0600720c */ /* 0x000fce0003f25270 */
[----:B------:R-:W-:Y:S06]  /*1450*/  @!P0 BRA `(.L_x_11) ;  /* 0x0000000000388947 */ /* 0x000fec0003800000 */
[----:B0123--:R-:W-:-:S04]  /*1460*/  IMAD.WIDE.U32 R2, R7, 0xc, R4 ;  /* 0x0000000c07027825 */ /* 0x00ffc800078e0004 */
[----:B------:R-:W-:Y:S01]  /*1470*/  VIADD R7, R7, 0x4 ;  /* 0x0000000407077836 */ /* 0x000fe20000000000 */
        /* <DEDUP_REMOVED lines=12> */
.L_x_11:
[----:B------:R-:W-:Y:S05]  /*1540*/  @!P1 EXIT ;  /* 0x000000000000994d */ /* 0x000fea0003800000 */
[----:B------:R-:W-:Y:S02]  /*1550*/  ISETP.NE.AND P0, PT, R6, 0x1, PT ;  /* 0x000000010600780c */ /* 0x000fe40003f05270 */
[----:B------:R-:W-:-:S04]  /*1560*/  LOP3.LUT R0, R0, 0x1, RZ, 0xc0, !PT ;  /* 0x0000000100007812 */ /* 0x000fc800078ec0ff */
[----:B------:R-:W-:-:S07]  /*1570*/  ISETP.NE.U32.AND P1, PT, R0, 0x1, PT ;  /* 0x000000010000780c */ /* 0x000fce0003f25070 */
[----:B------:R-:W-:Y:S06]  /*1580*/  @!P0 BRA `(.L_x_12) ;  /* 0x0000000000208947 */ /* 0x000fec0003800000 */
[C---:B01234-:R-:W-:Y:S01]  /*1590*/  IMAD.WIDE.U32 R2, R7.reuse, 0xc, R4 ;  /* 0x0000000c07027825 */ /* 0x05ffe200078e0004 */
[----:B------:R-:W-:-:S04]  /*15a0*/  IADD3 R7, PT, PT, R7, 0x2, RZ ;  /* 0x0000000207077810 */ /* 0x000fc80007ffe0ff */
[----:B------:R0:W-:Y:S04]  /*15b0*/  STG.E desc[UR4][R2.64], RZ ;  /* 0x000000ff02007986 */ /* 0x0001e8000c101904 */
[----:B------:R0:W-:Y:S04]  /*15c0*/  STG.E desc[UR4][R2.64+0x4], RZ ;  /* 0x000004ff02007986 */ /* 0x0001e8000c101904 */
[----:B------:R0:W-:Y:S04]  /*15d0*/  STG.E desc[UR4][R2.64+0x8], RZ ;  /* 0x000008ff02007986 */ /* 0x0001e8000c101904 */
[----:B------:R0:W-:Y:S04]  /*15e0*/  STG.E desc[UR4][R2.64+0xc], RZ ;  /* 0x00000cff02007986 */ /* 0x0001e8000c101904 */
[----:B------:R0:W-:Y:S04]  /*15f0*/  STG.E desc[UR4][R2.64+0x10], RZ ;  /* 0x000010ff02007986 */ /* 0x0001e8000c101904 */
[----:B------:R0:W-:Y:S02]  /*1600*/  STG.E desc[UR4][R2.64+0x14], RZ ;  /* 0x000014ff02007986 */ /* 0x0001e4000c101904 */
.L_x_12:
[----:B------:R-:W-:Y:S05]  /*1610*/  @P1 EXIT ;  /* 0x000000000000194d */ /* 0x000fea0003800000 */
[----:B------:R-:W-:-:S05]  /*1620*/  IMAD.WIDE.U32 R4, R7, 0xc, R4 ;  /* 0x0000000c07047825 */ /* 0x000fca00078e0004 */
[----:B------:R-:W-:Y:S04]  /*1630*/  STG.E desc[UR4][R4.64], RZ ;  /* 0x000000ff04007986 */ /* 0x000fe8000c101904 */
[----:B------:R-:W-:Y:S04]  /*1640*/  STG.E desc[UR4][R4.64+0x4], RZ ;  /* 0x000004ff04007986 */ /* 0x000fe8000c101904 */
[----:B------:R-:W-:Y:S01]  /*1650*/  STG.E desc[UR4][R4.64+0x8], RZ ;  /* 0x000008ff04007986 */ /* 0x000fe2000c101904 */
[----:B------:R-:W-:Y:S05]  /*1660*/  EXIT ;  /* 0x000000000000794d */ /* 0x000fea0003800000 */
        .weak           $__internal_0_$__cuda_sm3x_div_rn_noftz_f32_slowpath
        .type           $__internal_0_$__cuda_sm3x_div_rn_noftz_f32_slowpath,@function
        .size           $__internal_0_$__cuda_sm3x_div_rn_noftz_f32_slowpath,(.L_x_22 - $__internal_0_$__cuda_sm3x_div_rn_noftz_f32_slowpath)
$__internal_0_$__cuda_sm3x_div_rn_noftz_f32_slowpath:
[----:B------:R-:W0:Y:S08]  /*1670*/  LDC R3, c[0x0][0x394] ;  /* 0x0000e500ff037b82 */ /* 0x000e300000000800 */
[----:B------:R-:W1:Y:S08]  /*1680*/  LDC R0, c[0x0][0x3a0] ;  /* 0x0000e800ff007b82 */ /* 0x000e700000000800 */
[----:B------:R-:W2:Y:S01]  /*1690*/  LDC R9, c[0x0][0x3a0] ;  /* 0x0000e800ff097b82 */ /* 0x000ea20000000800 */
[----:B0-----:R-:W-:-:S07]  /*16a0*/  SHF.R.U32.HI R7, RZ, 0x17, R3 ;  /* 0x00000017ff077819 */ /* 0x001fce0000011603 */
[----:B------:R-:W0:Y:S01]  /*16b0*/  LDC R10, c[0x0][0x394] ;  /* 0x0000e500ff0a7b82 */ /* 0x000e220000000800 */
[----:B------:R-:W-:Y:S02]  /*16c0*/  LOP3.LUT R7, R7, 0xff, RZ, 0xc0, !PT ;  /* 0x000000ff07077812 */ /* 0x000fe400078ec0ff */
[----:B-1----:R-:W-:Y:S02]  /*16d0*/  SHF.R.U32.HI R6, RZ, 0x17, R0 ;  /* 0x00000017ff067819 */ /* 0x002fe40000011600 */
[----:B------:R-:W-:Y:S02]  /*16e0*/  IADD3 R13, PT, PT, R7, -0x1, RZ ;  /* 0xffffffff070d7810 */ /* 0x000fe40007ffe0ff */
[----:B------:R-:W-:Y:S02]  /*16f0*/  LOP3.LUT R6, R6, 0xff, RZ, 0xc0, !PT ;  /* 0x000000ff06067812 */ /* 0x000fe400078ec0ff */
[----:B------:R-:W-:-:S03]  /*1700*/  ISETP.GT.U32.AND P0, PT, R13, 0xfd, PT ;  /* 0x000000fd0d00780c */ /* 0x000fc60003f04070 */
[----:B------:R-:W-:-:S05]  /*1710*/  VIADD R12, R6, 0xffffffff ;  /* 0xffffffff060c7836 */ /* 0x000fca0000000000 */
[----:B------:R-:W-:-:S13]  /*1720*/  ISETP.GT.U32.OR P0, PT, R12, 0xfd, P0 ;  /* 0x000000fd0c00780c */ /* 0x000fda0000704470 */
[----:B------:R-:W-:Y:S01]  /*1730*/  @!P0 MOV R11, RZ ;  /* 0x000000ff000b8202 */ /* 0x000fe20000000f00 */
[----:B--2---:R-:W-:Y:S06]  /*1740*/  @!P0 BRA `(.L_x_13) ;  /* 0x00000000005c8947 */ /* 0x004fec0003800000 */
[----:B------:R-:W-:Y:S02]  /*1750*/  FSETP.GTU.FTZ.AND P0, PT, |R0|, +INF , PT ;  /* 0x7f8000000000780b */ /* 0x000fe40003f1c200 */
[----:B------:R-:W-:-:S04]  /*1760*/  FSETP.GTU.FTZ.AND P1, PT, |R3|, +INF , PT ;  /* 0x7f8000000300780b */ /* 0x000fc80003f3c200 */
[----:B------:R-:W-:-:S13]  /*1770*/  PLOP3.LUT P0, PT, P0, P1, PT, 0xf8, 0x8f ;  /* 0x00000000008f781c */ /* 0x000fda0000703f70 */
[----:B------:R-:W-:Y:S05]  /*1780*/  @P0 BRA `(.L_x_14) ;  /* 0x0000000400440947 */ /* 0x000fea0003800000 */
[----:B0-----:R-:W-:-:S13]  /*1790*/  LOP3.LUT P0, RZ, R10, 0x7fffffff, R9, 0xc8, !PT ;  /* 0x7fffffff0aff7812 */ /* 0x001fda000780c809 */
[----:B------:R-:W-:Y:S05]  /*17a0*/  @!P0 BRA `(.L_x_15) ;  /* 0x0000000400348947 */ /* 0x000fea0003800000 */
[C---:B------:R-:W-:Y:S02]  /*17b0*/  FSETP.NEU.FTZ.AND P2, PT, |R0|.reuse, +INF , PT ;  /* 0x7f8000000000780b */ /* 0x040fe40003f5d200 */
[----:B------:R-:W-:Y:S02]  /*17c0*/  FSETP.NEU.FTZ.AND P1, PT, |R3|, +INF , PT ;  /* 0x7f8000000300780b */ /* 0x000fe40003f3d200 */
[----:B------:R-:W-:-:S11]  /*17d0*/  FSETP.NEU.FTZ.AND P0, PT, |R0|, +INF , PT ;  /* 0x7f8000000000780b */ /* 0x000fd60003f1d200 */
[----:B------:R-:W-:Y:S05]  /*17e0*/  @!P1 BRA !P2, `(.L_x_15) ;  /* 0x0000000400249947 */ /* 0x000fea0005000000 */
[----:B------:R-:W-:-:S04]  /*17f0*/  LOP3.LUT P2, RZ, R9, 0x7fffffff, RZ, 0xc0, !PT ;  /* 0x7fffffff09ff7812 */ /* 0x000fc8000784c0ff */
[----:B------:R-:W-:-:S13]  /*1800*/  PLOP3.LUT P1, PT, P1, P2, PT, 0x2f, 0xf2 ;  /* 0x0000000000f2781c */ /* 0x000fda0000f24577 */
[----:B------:R-:W-:Y:S05]  /*1810*/  @P1 BRA `(.L_x_16) ;  /* 0x0000000400101947 */ /* 0x000fea0003800000 */
[----:B------:R-:W-:-:S04]  /*1820*/  LOP3.LUT P1, RZ, R10, 0x7fffffff, RZ, 0xc0, !PT ;  /* 0x7fffffff0aff7812 */ /* 0x000fc8000782c0ff */
[----:B------:R-:W-:-:S13]  /*1830*/  PLOP3.LUT P0, PT, P0, P1, PT, 0x2f, 0xf2 ;  /* 0x0000000000f2781c */ /* 0x000fda0000702577 */
[----:B------:R-:W-:Y:S05]  /*1840*/  @P0 BRA `(.L_x_17) ;  /* 0x0000000000f80947 */ /* 0x000fea0003800000 */
[----:B------:R-:W-:Y:S02]  /*1850*/  ISETP.GE.AND P0, PT, R12, RZ, PT ;  /* 0x000000ff0c00720c */ /* 0x000fe40003f06270 */
[----:B------:R-:W-:-:S11]  /*1860*/  ISETP.GE.AND P1, PT, R13, RZ, PT ;  /* 0x000000ff0d00720c */ /* 0x000fd60003f26270 */
[----:B------:R-:W-:Y:S01]  /*1870*/  @P0 MOV R11, RZ ;  /* 0x000000ff000b0202 */ /* 0x000fe20000000f00 */
[----:B------:R-:W-:Y:S02]  /*1880*/  @!P0 IMAD.MOV.U32 R11, RZ, RZ, -0x40 ;  /* 0xffffffc0ff0b8424 */ /* 0x000fe400078e00ff */
[----:B------:R-:W-:Y:S01]  /*1890*/  @!P0 FFMA R9, R0, 1.84467440737095516160e+19, RZ ;  /* 0x5f80000000098823 */ /* 0x000fe200000000ff */
[----:B------:R-:W-:Y:S02]  /*18a0*/  @!P1 FFMA R10, R3, 1.84467440737095516160e+19, RZ ;  /* 0x5f800000030a9823 */ /* 0x000fe400000000ff */
[----:B------:R-:W-:-:S07]  /*18b0*/  @!P1 IADD3 R11, PT, PT, R11, 0x40, RZ ;  /* 0x000000400b0b9810 */ /* 0x000fce0007ffe0ff */
.L_x_13:
[----:B------:R-:W-:Y:S01]  /*18c0*/  LEA R3, R7, 0xc0800000, 0x17 ;  /* 0xc080000007037811 */ /* 0x000fe200078eb8ff */
[----:B------:R-:W-:-:S03]  /*18d0*/  VIADD R6, R6, 0xffffff81 ;  /* 0xffffff8106067836 */ /* 0x000fc60000000000 */
[----:B0-----:R-:W-:Y:S01]  /*18e0*/  IADD3 R3, PT, PT, -R3, R10, RZ ;  /* 0x0000000a03037210 */ /* 0x001fe20007ffe1ff */
[C---:B------:R-:W-:Y:S01]  /*18f0*/  IMAD R0, R6.reuse, -0x800000, R9 ;  /* 0xff80000006007824 */ /* 0x040fe200078e0209 */
[----:B------:R-:W-:Y:S02]  /*1900*/  IADD3 R6, PT, PT, R6, 0x7f, -R7 ;  /* 0x0000007f06067810 */ /* 0x000fe40007ffe807 */
[----:B------:R-:W0:Y:S01]  /*1910*/  MUFU.RCP R10, R3 ;  /* 0x00000003000a7308 */ /* 0x000e220000001000 */
[----:B------:R-:W-:Y:S01]  /*1920*/  FADD.FTZ R13, -R3, -RZ ;  /* 0x800000ff030d7221 */ /* 0x000fe20000010100 */
[----:B------:R-:W-:-:S03]  /*1930*/  IADD3 R6, PT, PT, R6, R11, RZ ;  /* 0x0000000b06067210 */ /* 0x000fc60007ffe0ff */
[----:B0-----:R-:W-:-:S04]  /*1940*/  FFMA R15, R10, R13, 1 ;  /* 0x3f8000000a0f7423 */ /* 0x001fc8000000000d */
[----:B------:R-:W-:-:S04]  /*1950*/  FFMA R12, R10, R15, R10 ;  /* 0x0000000f0a0c7223 */ /* 0x000fc8000000000a */
[----:B------:R-:W-:-:S04]  /*1960*/  FFMA R9, R0, R12, RZ ;  /* 0x0000000c00097223 */ /* 0x000fc800000000ff */
[----:B------:R-:W-:-:S04]  /*1970*/  FFMA R10, R13, R9, R0 ;  /* 0x000000090d0a7223 */ /* 0x000fc80000000000 */
[----:B------:R-:W-:-:S04]  /*1980*/  FFMA R9, R12, R10, R9 ;  /* 0x0000000a0c097223 */ /* 0x000fc80000000009 */
[----:B------:R-:W-:-:S04]  /*1990*/  FFMA R10, R13, R9, R0 ;  /* 0x000000090d0a7223 */ /* 0x000fc80000000000 */
[----:B------:R-:W-:-:S05]  /*19a0*/  FFMA R0, R12, R10, R9 ;  /* 0x0000000a0c007223 */ /* 0x000fca0000000009 */
[----:B------:R-:W-:-:S04]  /*19b0*/  SHF.R.U32.HI R3, RZ, 0x17, R0 ;  /* 0x00000017ff037819 */ /* 0x000fc80000011600 */
[----:B------:R-:W-:-:S04]  /*19c0*/  LOP3.LUT R3, R3, 0xff, RZ, 0xc0, !PT ;  /* 0x000000ff03037812 */ /* 0x000fc800078ec0ff */
[----:B------:R-:W-:-:S05]  /*19d0*/  IADD3 R11, PT, PT, R3, R6, RZ ;  /* 0x00000006030b7210 */ /* 0x000fca0007ffe0ff */
[----:B------:R-:W-:-:S05]  /*19e0*/  VIADD R3, R11, 0xffffffff ;  /* 0xffffffff0b037836 */ /* 0x000fca0000000000 */
[----:B------:R-:W-:-:S13]  /*19f0*/  ISETP.GE.U32.AND P0, PT, R3, 0xfe, PT ;  /* 0x000000fe0300780c */ /* 0x000fda0003f06070 */
[----:B------:R-:W-:Y:S05]  /*1a00*/  @!P0 BRA `(.L_x_18) ;  /* 0x0000000000808947 */ /* 0x000fea0003800000 */
[----:B------:R-:W-:-:S13]  /*1a10*/  ISETP.GT.AND P0, PT, R11, 0xfe, PT ;  /* 0x000000fe0b00780c */ /* 0x000fda0003f04270 */
[----:B------:R-:W-:Y:S05]  /*1a20*/  @P0 BRA `(.L_x_19) ;  /* 0x00000000006c0947 */ /* 0x000fea0003800000 */
[----:B------:R-:W-:-:S13]  /*1a30*/  ISETP.GE.AND P0, PT, R11, 0x1, PT ;  /* 0x000000010b00780c */ /* 0x000fda0003f06270 */
[----:B------:R-:W-:Y:S05]  /*1a40*/  @P0 BRA `(.L_x_20) ;  /* 0x0000000000980947 */ /* 0x000fea0003800000 */
[----:B------:R-:W-:Y:S02]  /*1a50*/  ISETP.GE.AND P0, PT, R11, -0x18, PT ;  /* 0xffffffe80b00780c */ /* 0x000fe40003f06270 */
[----:B------:R-:W-:-:S11]  /*1a60*/  LOP3.LUT R0, R0, 0x80000000, RZ, 0xc0, !PT ;  /* 0x8000000000007812 */ /* 0x000fd600078ec0ff */
[----:B------:R-:W-:Y:S05]  /*1a70*/  @!P0 BRA `(.L_x_20) ;  /* 0x00000000008c8947 */ /* 0x000fea0003800000 */
[CCC-:B------:R-:W-:Y:S01]  /*1a80*/  FFMA.RZ R3, R12.reuse, R10.reuse, R9.reuse ;  /* 0x0000000a0c037223 */ /* 0x1c0fe2000000c009 */
[CCC-:B------:R-:W-:Y:S01]  /*1a90*/  FFMA.RM R6, R12.reuse, R10.reuse, R9.reuse ;  /* 0x0000000a0c067223 */ /* 0x1c0fe20000004009 */
[C---:B------:R-:W-:Y:S02]  /*1aa0*/  ISETP.NE.AND P2, PT, R11.reuse, RZ, PT ;  /* 0x000000ff0b00720c */ /* 0x040fe40003f45270 */
[----:B------:R-:W-:Y:S02]  /*1ab0*/  ISETP.NE.AND P1, PT, R11, RZ, PT ;  /* 0x000000ff0b00720c */ /* 0x000fe40003f25270 */
[----:B------:R-:W-:Y:S01]  /*1ac0*/  LOP3.LUT R7, R3, 0x7fffff, RZ, 0xc0, !PT ;  /* 0x007fffff03077812 */ /* 0x000fe200078ec0ff */
[----:B------:R-:W-:Y:S01]  /*1ad0*/  FFMA.RP R3, R12, R10, R9 ;  /* 0x0000000a0c037223 */ /* 0x000fe20000008009 */
[----:B------:R-:W-:Y:S02]  /*1ae0*/  IADD3 R10, PT, PT, R11, 0x20, RZ ;  /* 0x000000200b0a7810 */ /* 0x000fe40007ffe0ff */
[----:B------:R-:W-:-:S02]  /*1af0*/  LOP3.LUT R7, R7, 0x800000, RZ, 0xfc, !PT ;  /* 0x0080000007077812 */ /* 0x000fc400078efcff */
[----:B------:R-:W-:Y:S02]  /*1b00*/  IADD3 R9, PT, PT, -R11, RZ, RZ ;  /* 0x000000ff0b097210 */ /* 0x000fe40007ffe1ff */
[----:B------:R-:W-:Y:S02]  /*1b10*/  SHF.L.U32 R10, R7, R10, RZ ;  /* 0x0000000a070a7219 */ /* 0x000fe400000006ff */
[----:B------:R-:W-:Y:S02]  /*1b20*/  FSETP.NEU.FTZ.AND P0, PT, R3, R6, PT ;  /* 0x000000060300720b */ /* 0x000fe40003f1d000 */
[----:B------:R-:W-:Y:S02]  /*1b30*/  SEL R6, R9, RZ, P2 ;  /* 0x000000ff09067207 */ /* 0x000fe40001000000 */
[----:B------:R-:W-:Y:S02]  /*1b40*/  ISETP.NE.AND P1, PT, R10, RZ, P1 ;  /* 0x000000ff0a00720c */ /* 0x000fe40000f25270 */
[----:B------:R-:W-:-:S02]  /*1b50*/  SHF.R.U32.HI R6, RZ, R6, R7 ;  /* 0x00000006ff067219 */ /* 0x000fc40000011607 */
[----:B------:R-:W-:Y:S02]  /*1b60*/  PLOP3.LUT P0, PT, P0, P1, PT, 0xf8, 0x8f ;  /* 0x00000000008f781c */ /* 0x000fe40000703f70 */
[----:B------:R-:W-:Y:S02]  /*1b70*/  SHF.R.U32.HI R10, RZ, 0x1, R6 ;  /* 0x00000001ff0a7819 */ /* 0x000fe40000011606 */
[----:B------:R-:W-:-:S04]  /*1b80*/  SEL R3, RZ, 0x1, !P0 ;  /* 0x00000001ff037807 */ /* 0x000fc80004000000 */
[----:B------:R-:W-:-:S04]  /*1b90*/  LOP3.LUT R3, R3, 0x1, R10, 0xf8, !PT ;  /* 0x0000000103037812 */ /* 0x000fc800078ef80a */
[----:B------:R-:W-:-:S05]  /*1ba0*/  LOP3.LUT R3, R3, R6, RZ, 0xc0, !PT ;  /* 0x0000000603037212 */ /* 0x000fca00078ec0ff */
[----:B------:R-:W-:-:S05]  /*1bb0*/  IMAD.IADD R3, R10, 0x1, R3 ;  /* 0x000000010a037824 */ /* 0x000fca00078e0203 */
[----:B------:R-:W-:Y:S01]  /*1bc0*/  LOP3.LUT R0, R3, R0, RZ, 0xfc, !PT ;  /* 0x0000000003007212 */ /* 0x000fe200078efcff */
[----:B------:R-:W-:Y:S06]  /*1bd0*/  BRA `(.L_x_20) ;  /* 0x0000000000347947 */ /* 0x000fec0003800000 */
.L_x_19:
[----:B------:R-:W-:-:S04]  /*1be0*/  LOP3.LUT R0, R0, 0x80000000, RZ, 0xc0, !PT ;  /* 0x8000000000007812 */ /* 0x000fc800078ec0ff */
[----:B------:R-:W-:Y:S01]  /*1bf0*/  LOP3.LUT R0, R0, 0x7f800000, RZ, 0xfc, !PT ;  /* 0x7f80000000007812 */ /* 0x000fe200078efcff */
[----:B------:R-:W-:Y:S06]  /*1c00*/  BRA `(.L_x_20) ;  /* 0x0000000000287947 */ /* 0x000fec0003800000 */
.L_x_18:
[----:B------:R-:W-:Y:S01]  /*1c10*/  LEA R0, R6, R0, 0x17 ;  /* 0x0000000006007211 */ /* 0x000fe200078eb8ff */
[----:B------:R-:W-:Y:S06]  /*1c20*/  BRA `(.L_x_20) ;  /* 0x0000000000207947 */ /* 0x000fec0003800000 */
.L_x_17:
[----:B------:R-:W-:-:S04]  /*1c30*/  LOP3.LUT R0, R10, 0x80000000, R9, 0x48, !PT ;  /* 0x800000000a007812 */ /* 0x000fc800078e4809 */
[----:B------:R-:W-:Y:S01]  /*1c40*/  LOP3.LUT R0, R0, 0x7f800000, RZ, 0xfc, !PT ;  /* 0x7f80000000007812 */ /* 0x000fe200078efcff */
[----:B------:R-:W-:Y:S06]  /*1c50*/  BRA `(.L_x_20) ;  /* 0x0000000000147947 */ /* 0x000fec0003800000 */
.L_x_16:
[----:B------:R-:W-:Y:S01]  /*1c60*/  LOP3.LUT R0, R10, 0x80000000, R9, 0x48, !PT ;  /* 0x800000000a007812 */ /* 0x000fe200078e4809 */
[----:B------:R-:W-:Y:S06]  /*1c70*/  BRA `(.L_x_20) ;  /* 0x00000000000c7947 */ /* 0x000fec0003800000 */
.L_x_15:
[----:B------:R-:W1:Y:S01]  /*1c80*/  MUFU.RSQ R0, -QNAN ;  /* 0xffc0000000007908 */ /* 0x000e620000001400 */
[----:B------:R-:W-:Y:S05]  /*1c90*/  BRA `(.L_x_20) ;  /* 0x0000000000047947 */ /* 0x000fea0003800000 */
.L_x_14:
[----:B------:R-:W-:-:S07]  /*1ca0*/  FADD.FTZ R0, R0, R3 ;  /* 0x0000000300007221 */ /* 0x000fce0000010000 */
.L_x_20:
[----:B------:R-:W-:-:S04]  /*1cb0*/  HFMA2 R3, -RZ, RZ, 0, 0 ;  /* 0x00000000ff037431 */ /* 0x000fc800000001ff */
[----:B01----:R-:W-:Y:S05]  /*1cc0*/  RET.REL.NODEC R2 `(_Z6updatei6float4S_S_P6float3S1_S1_S1_S1_S1_) ;  /* 0xffffffe002cc7950 */ /* 0x003fea0003c3ffff */
.L_x_21:
[----:B------:R-:W-:-:S00]  /*1cd0*/  BRA `(.L_x_21) ;  /* 0xfffffffc00fc7947 */ /* 0x000fc0000383ffff */
[----:B------:R-:W-:-:S00]  /*1ce0*/  NOP ;  /* 0x0000000000007918 */ /* 0x000fc00000000000 */
        /* <DEDUP_REMOVED lines=9> */
.L_x_22:


//--------------------- .nv.shared.reserved.0     --------------------------
	.section	.nv.shared.reserved.0,"aw",@nobits
	.weak		__nv_reservedSMEM_offset_0_alias
	.size		__nv_reservedSMEM_offset_0_alias, 0, 64
	.other		__nv_reservedSMEM_offset_0_alias,@"STO_CUDA_RESERVED_SHARED STV_DEFAULT"
__nv_reservedSMEM_offset_0_alias:
	.zero		0
	.zero		64


//--------------------- .nv.constant0._Z6updatei6float4S_S_P6float3S1_S1_S1_S1_S1_ --------------------------
	.section	.nv.constant0._Z6updatei6float4S_S_P6float3S1_S1_S1_S1_S1_,"a",@progbits
	.sectionflags	@""
	.align	4
.nv.constant0._Z6updatei6float4S_S_P6float3S1_S1_S1_S1_S1_:
	.zero		1008


//--------------------- SYMBOLS --------------------------

	.type		.nv.reservedSmem.offset0,@object
	.size		.nv.reservedSmem.offset0,0x4
